//
// Generated by NVIDIA NVVM Compiler
//
// Compiler Build ID: CL-36424714
// Cuda compilation tools, release 13.0, V13.0.88
// Based on NVVM 20.0.0
//

.version 9.0
.target sm_100
.address_size 64

	// .globl	_Z15atomicAddKernelPii

.visible .entry _Z15atomicAddKernelPii(
	.param .u64 .ptr .align 1 _Z15atomicAddKernelPii_param_0,
	.param .u32 _Z15atomicAddKernelPii_param_1
)
{
	.reg .b32 	%r<2>;
	.reg .b64 	%rd<2>;

	ld.param.u64 	%rd1, [_Z15atomicAddKernelPii_param_0];
	ld.param.u32 	%r1, [_Z15atomicAddKernelPii_param_1];
	// begin inline asm
	red.relaxed.gpu.global.add.s32 [%rd1], %r1;

	// end inline asm
	ret;

}
	// .globl	_Z14atomicOrKernelPjj
.visible .entry _Z14atomicOrKernelPjj(
	.param .u64 .ptr .align 1 _Z14atomicOrKernelPjj_param_0,
	.param .u32 _Z14atomicOrKernelPjj_param_1
)
{
	.reg .b32 	%r<2>;
	.reg .b64 	%rd<2>;

	ld.param.u64 	%rd1, [_Z14atomicOrKernelPjj_param_0];
	ld.param.u32 	%r1, [_Z14atomicOrKernelPjj_param_1];
	// begin inline asm
	red.relaxed.gpu.global.or.b32 [%rd1], %r1;

	// end inline asm
	ret;

}
	// .globl	_Z15atomicXorKernelPjj
.visible .entry _Z15atomicXorKernelPjj(
	.param .u64 .ptr .align 1 _Z15atomicXorKernelPjj_param_0,
	.param .u32 _Z15atomicXorKernelPjj_param_1
)
{
	.reg .b32 	%r<2>;
	.reg .b64 	%rd<2>;

	ld.param.u64 	%rd1, [_Z15atomicXorKernelPjj_param_0];
	ld.param.u32 	%r1, [_Z15atomicXorKernelPjj_param_1];
	// begin inline asm
	red.relaxed.gpu.global.xor.b32 [%rd1], %r1;

	// end inline asm
	ret;

}
	// .globl	_Z15atomicAndKernelPjj
.visible .entry _Z15atomicAndKernelPjj(
	.param .u64 .ptr .align 1 _Z15atomicAndKernelPjj_param_0,
	.param .u32 _Z15atomicAndKernelPjj_param_1
)
{
	.reg .b32 	%r<2>;
	.reg .b64 	%rd<2>;

	ld.param.u64 	%rd1, [_Z15atomicAndKernelPjj_param_0];
	ld.param.u32 	%r1, [_Z15atomicAndKernelPjj_param_1];
	// begin inline asm
	red.relaxed.gpu.global.and.b32 [%rd1], %r1;

	// end inline asm
	ret;

}
	// .globl	_Z15atomicMaxKernelPjj
.visible .entry _Z15atomicMaxKernelPjj(
	.param .u64 .ptr .align 1 _Z15atomicMaxKernelPjj_param_0,
	.param .u32 _Z15atomicMaxKernelPjj_param_1
)
{
	.reg .b32 	%r<2>;
	.reg .b64 	%rd<2>;

	ld.param.u64 	%rd1, [_Z15atomicMaxKernelPjj_param_0];
	ld.param.u32 	%r1, [_Z15atomicMaxKernelPjj_param_1];
	// begin inline asm
	red.relaxed.gpu.global.max.u32 [%rd1], %r1;

	// end inline asm
	ret;

}
	// .globl	_Z15atomicMinKernelPjj
.visible .entry _Z15atomicMinKernelPjj(
	.param .u64 .ptr .align 1 _Z15atomicMinKernelPjj_param_0,
	.param .u32 _Z15atomicMinKernelPjj_param_1
)
{
	.reg .b32 	%r<2>;
	.reg .b64 	%rd<2>;

	ld.param.u64 	%rd1, [_Z15atomicMinKernelPjj_param_0];
	ld.param.u32 	%r1, [_Z15atomicMinKernelPjj_param_1];
	// begin inline asm
	red.relaxed.gpu.global.min.u32 [%rd1], %r1;

	// end inline asm
	ret;

}
	// .globl	_Z22atomicAddKernelReleasePii
.visible .entry _Z22atomicAddKernelReleasePii(
	.param .u64 .ptr .align 1 _Z22atomicAddKernelReleasePii_param_0,
	.param .u32 _Z22atomicAddKernelReleasePii_param_1
)
{
	.reg .b32 	%r<2>;
	.reg .b64 	%rd<2>;

	ld.param.u64 	%rd1, [_Z22atomicAddKernelReleasePii_param_0];
	ld.param.u32 	%r1, [_Z22atomicAddKernelReleasePii_param_1];
	// begin inline asm
	red.release.gpu.global.add.s32 [%rd1], %r1;

	// end inline asm
	ret;

}
	// .globl	_Z21atomicOrKernelReleasePjj
.visible .entry _Z21atomicOrKernelReleasePjj(
	.param .u64 .ptr .align 1 _Z21atomicOrKernelReleasePjj_param_0,
	.param .u32 _Z21atomicOrKernelReleasePjj_param_1
)
{
	.reg .b32 	%r<2>;
	.reg .b64 	%rd<2>;

	ld.param.u64 	%rd1, [_Z21atomicOrKernelReleasePjj_param_0];
	ld.param.u32 	%r1, [_Z21atomicOrKernelReleasePjj_param_1];
	// begin inline asm
	red.release.gpu.global.or.b32 [%rd1], %r1;

	// end inline asm
	ret;

}
	// .globl	_Z22atomicXorKernelReleasePjj
.visible .entry _Z22atomicXorKernelReleasePjj(
	.param .u64 .ptr .align 1 _Z22atomicXorKernelReleasePjj_param_0,
	.param .u32 _Z22atomicXorKernelReleasePjj_param_1
)
{
	.reg .b32 	%r<2>;
	.reg .b64 	%rd<2>;

	ld.param.u64 	%rd1, [_Z22atomicXorKernelReleasePjj_param_0];
	ld.param.u32 	%r1, [_Z22atomicXorKernelReleasePjj_param_1];
	// begin inline asm
	red.release.gpu.global.xor.b32 [%rd1], %r1;

	// end inline asm
	ret;

}
	// .globl	_Z22atomicAndKernelReleasePjj
.visible .entry _Z22atomicAndKernelReleasePjj(
	.param .u64 .ptr .align 1 _Z22atomicAndKernelReleasePjj_param_0,
	.param .u32 _Z22atomicAndKernelReleasePjj_param_1
)
{
	.reg .b32 	%r<2>;
	.reg .b64 	%rd<2>;

	ld.param.u64 	%rd1, [_Z22atomicAndKernelReleasePjj_param_0];
	ld.param.u32 	%r1, [_Z22atomicAndKernelReleasePjj_param_1];
	// begin inline asm
	red.release.gpu.global.and.b32 [%rd1], %r1;

	// end inline asm
	ret;

}
	// .globl	_Z22atomicMaxKernelReleasePjj
.visible .entry _Z22atomicMaxKernelReleasePjj(
	.param .u64 .ptr .align 1 _Z22atomicMaxKernelReleasePjj_param_0,
	.param .u32 _Z22atomicMaxKernelReleasePjj_param_1
)
{
	.reg .b32 	%r<2>;
	.reg .b64 	%rd<2>;

	ld.param.u64 	%rd1, [_Z22atomicMaxKernelReleasePjj_param_0];
	ld.param.u32 	%r1, [_Z22atomicMaxKernelReleasePjj_param_1];
	// begin inline asm
	red.release.gpu.global.max.u32 [%rd1], %r1;

	// end inline asm
	ret;

}
	// .globl	_Z22atomicMinKernelReleasePjj
.visible .entry _Z22atomicMinKernelReleasePjj(
	.param .u64 .ptr .align 1 _Z22atomicMinKernelReleasePjj_param_0,
	.param .u32 _Z22atomicMinKernelReleasePjj_param_1
)
{
	.reg .b32 	%r<2>;
	.reg .b64 	%rd<2>;

	ld.param.u64 	%rd1, [_Z22atomicMinKernelReleasePjj_param_0];
	ld.param.u32 	%r1, [_Z22atomicMinKernelReleasePjj_param_1];
	// begin inline asm
	red.release.gpu.global.min.u32 [%rd1], %r1;

	// end inline asm
	ret;

}


// ===== COMPILED SASS (sm_100) =====

	.target	sm_100

	.elftype	@"ET_EXEC"


//--------------------- .note.nv.tkinfo           --------------------------
	.section	.note.nv.tkinfo,"",@"SHT_NOTE"
	.sectionflags	@"SHF_NOTE_NV_TKINFO"
	.tkinfo
        /*0018*/ 	.word	0x00000002
        /*0030*/ 	.string	""
        /*0030*/ 	.string	"ptxas"
        /*0030*/ 	.string	"Cuda compilation tools, release 13.0, V13.0.88"
        /*0030*/ 	.string	"Build cuda_13.0.r13.0/compiler.36424714_0"
        /*0030*/ 	.string	"-arch sm_100 -m 64 "



//--------------------- .note.nv.cuinfo           --------------------------
	.section	.note.nv.cuinfo,"",@"SHT_NOTE"
	.sectionflags	@"SHF_NOTE_NV_CUINFO"
        /*0018*/ 	.short	0x0002
        /*001a*/ 	.short	0x0064
        /*001c*/ 	.short	0x0082
	.zero		2


//--------------------- .nv.info                  --------------------------
	.section	.nv.info,"",@"SHT_CUDA_INFO"
	.align	4


	//----- nvinfo : EIATTR_REGCOUNT
	.align		4
        /*0000*/ 	.byte	0x04, 0x2f
        /*0002*/ 	.short	(.L_1 - .L_0)
	.align		4
.L_0:
        /*0004*/ 	.word	index@(_Z15atomicAddKernelPii)
        /*0008*/ 	.word	0x00000008


	//----- nvinfo : EIATTR_FRAME_SIZE
	.align		4
.L_1:
        /*000c*/ 	.byte	0x04, 0x11
        /*000e*/ 	.short	(.L_3 - .L_2)
	.align		4
.L_2:
        /*0010*/ 	.word	index@(_Z15atomicAddKernelPii)
        /*0014*/ 	.word	0x00000000


	//----- nvinfo : EIATTR_REGCOUNT
	.align		4
.L_3:
        /*0018*/ 	.byte	0x04, 0x2f
        /*001a*/ 	.short	(.L_5 - .L_4)
	.align		4
.L_4:
        /*001c*/ 	.word	index@(_Z14atomicOrKernelPjj)
        /*0020*/ 	.word	0x00000008


	//----- nvinfo : EIATTR_FRAME_SIZE
	.align		4
.L_5:
        /*0024*/ 	.byte	0x04, 0x11
        /*0026*/ 	.short	(.L_7 - .L_6)
	.align		4
.L_6:
        /*0028*/ 	.word	index@(_Z14atomicOrKernelPjj)
        /*002c*/ 	.word	0x00000000


	//----- nvinfo : EIATTR_REGCOUNT
	.align		4
.L_7:
        /*0030*/ 	.byte	0x04, 0x2f
        /*0032*/ 	.short	(.L_9 - .L_8)
	.align		4
.L_8:
        /*0034*/ 	.word	index@(_Z15atomicXorKernelPjj)
        /*0038*/ 	.word	0x00000008


	//----- nvinfo : EIATTR_FRAME_SIZE
	.align		4
.L_9:
        /*003c*/ 	.byte	0x04, 0x11
        /*003e*/ 	.short	(.L_11 - .L_10)
	.align		4
.L_10:
        /*0040*/ 	.word	index@(_Z15atomicXorKernelPjj)
        /*0044*/ 	.word	0x00000000


	//----- nvinfo : EIATTR_REGCOUNT
	.align		4
.L_11:
        /*0048*/ 	.byte	0x04, 0x2f
        /*004a*/ 	.short	(.L_13 - .L_12)
	.align		4
.L_12:
        /*004c*/ 	.word	index@(_Z15atomicAndKernelPjj)
        /*0050*/ 	.word	0x00000008


	//----- nvinfo : EIATTR_FRAME_SIZE
	.align		4
.L_13:
        /*0054*/ 	.byte	0x04, 0x11
        /*0056*/ 	.short	(.L_15 - .L_14)
	.align		4
.L_14:
        /*0058*/ 	.word	index@(_Z15atomicAndKernelPjj)
        /*005c*/ 	.word	0x00000000


	//----- nvinfo : EIATTR_REGCOUNT
	.align		4
.L_15:
        /*0060*/ 	.byte	0x04, 0x2f
        /*0062*/ 	.short	(.L_17 - .L_16)
	.align		4
.L_16:
        /*0064*/ 	.word	index@(_Z15atomicMaxKernelPjj)
        /*0068*/ 	.word	0x00000008


	//----- nvinfo : EIATTR_FRAME_SIZE
	.align		4
.L_17:
        /*006c*/ 	.byte	0x04, 0x11
        /*006e*/ 	.short	(.L_19 - .L_18)
	.align		4
.L_18:
        /*0070*/ 	.word	index@(_Z15atomicMaxKernelPjj)
        /*0074*/ 	.word	0x00000000


	//----- nvinfo : EIATTR_REGCOUNT
	.align		4
.L_19:
        /*0078*/ 	.byte	0x04, 0x2f
        /*007a*/ 	.short	(.L_21 - .L_20)
	.align		4
.L_20:
        /*007c*/ 	.word	index@(_Z15atomicMinKernelPjj)
        /*0080*/ 	.word	0x00000008


	//----- nvinfo : EIATTR_FRAME_SIZE
	.align		4
.L_21:
        /*0084*/ 	.byte	0x04, 0x11
        /*0086*/ 	.short	(.L_23 - .L_22)
	.align		4
.L_22:
        /*0088*/ 	.word	index@(_Z15atomicMinKernelPjj)
        /*008c*/ 	.word	0x00000000


	//----- nvinfo : EIATTR_REGCOUNT
	.align		4
.L_23:
        /*0090*/ 	.byte	0x04, 0x2f
        /*0092*/ 	.short	(.L_25 - .L_24)
	.align		4
.L_24:
        /*0094*/ 	.word	index@(_Z22atomicAddKernelReleasePii)
        /*0098*/ 	.word	0x00000008


	//----- nvinfo : EIATTR_FRAME_SIZE
	.align		4
.L_25:
        /*009c*/ 	.byte	0x04, 0x11
        /*009e*/ 	.short	(.L_27 - .L_26)
	.align		4
.L_26:
        /*00a0*/ 	.word	index@(_Z22atomicAddKernelReleasePii)
        /*00a4*/ 	.word	0x00000000


	//----- nvinfo : EIATTR_REGCOUNT
	.align		4
.L_27:
        /*00a8*/ 	.byte	0x04, 0x2f
        /*00aa*/ 	.short	(.L_29 - .L_28)
	.align		4
.L_28:
        /*00ac*/ 	.word	index@(_Z21atomicOrKernelReleasePjj)
        /*00b0*/ 	.word	0x00000008


	//----- nvinfo : EIATTR_FRAME_SIZE
	.align		4
.L_29:
        /*00b4*/ 	.byte	0x04, 0x11
        /*00b6*/ 	.short	(.L_31 - .L_30)
	.align		4
.L_30:
        /*00b8*/ 	.word	index@(_Z21atomicOrKernelReleasePjj)
        /*00bc*/ 	.word	0x00000000


	//----- nvinfo : EIATTR_REGCOUNT
	.align		4
.L_31:
        /*00c0*/ 	.byte	0x04, 0x2f
        /*00c2*/ 	.short	(.L_33 - .L_32)
	.align		4
.L_32:
        /*00c4*/ 	.word	index@(_Z22atomicXorKernelReleasePjj)
        /*00c8*/ 	.word	0x00000008


	//----- nvinfo : EIATTR_FRAME_SIZE
	.align		4
.L_33:
        /*00cc*/ 	.byte	0x04, 0x11
        /*00ce*/ 	.short	(.L_35 - .L_34)
	.align		4
.L_34:
        /*00d0*/ 	.word	index@(_Z22atomicXorKernelReleasePjj)
        /*00d4*/ 	.word	0x00000000


	//----- nvinfo : EIATTR_REGCOUNT
	.align		4
.L_35:
        /*00d8*/ 	.byte	0x04, 0x2f
        /*00da*/ 	.short	(.L_37 - .L_36)
	.align		4
.L_36:
        /*00dc*/ 	.word	index@(_Z22atomicAndKernelReleasePjj)
        /*00e0*/ 	.word	0x00000008


	//----- nvinfo : EIATTR_FRAME_SIZE
	.align		4
.L_37:
        /*00e4*/ 	.byte	0x04, 0x11
        /*00e6*/ 	.short	(.L_39 - .L_38)
	.align		4
.L_38:
        /*00e8*/ 	.word	index@(_Z22atomicAndKernelReleasePjj)
        /*00ec*/ 	.word	0x00000000


	//----- nvinfo : EIATTR_REGCOUNT
	.align		4
.L_39:
        /*00f0*/ 	.byte	0x04, 0x2f
        /*00f2*/ 	.short	(.L_41 - .L_40)
	.align		4
.L_40:
        /*00f4*/ 	.word	index@(_Z22atomicMaxKernelReleasePjj)
        /*00f8*/ 	.word	0x00000008


	//----- nvinfo : EIATTR_FRAME_SIZE
	.align		4
.L_41:
        /*00fc*/ 	.byte	0x04, 0x11
        /*00fe*/ 	.short	(.L_43 - .L_42)
	.align		4
.L_42:
        /*0100*/ 	.word	index@(_Z22atomicMaxKernelReleasePjj)
        /*0104*/ 	.word	0x00000000


	//----- nvinfo : EIATTR_REGCOUNT
	.align		4
.L_43:
        /*0108*/ 	.byte	0x04, 0x2f
        /*010a*/ 	.short	(.L_45 - .L_44)
	.align		4
.L_44:
        /*010c*/ 	.word	index@(_Z22atomicMinKernelReleasePjj)
        /*0110*/ 	.word	0x00000008


	//----- nvinfo : EIATTR_FRAME_SIZE
	.align		4
.L_45:
        /*0114*/ 	.byte	0x04, 0x11
        /*0116*/ 	.short	(.L_47 - .L_46)
	.align		4
.L_46:
        /*0118*/ 	.word	index@(_Z22atomicMinKernelReleasePjj)
        /*011c*/ 	.word	0x00000000


	//----- nvinfo : EIATTR_MIN_STACK_SIZE
	.align		4
.L_47:
        /*0120*/ 	.byte	0x04, 0x12
        /*0122*/ 	.short	(.L_49 - .L_48)
	.align		4
.L_48:
        /*0124*/ 	.word	index@(_Z22atomicMinKernelReleasePjj)
        /*0128*/ 	.word	0x00000000


	//----- nvinfo : EIATTR_MIN_STACK_SIZE
	.align		4
.L_49:
        /*012c*/ 	.byte	0x04, 0x12
        /*012e*/ 	.short	(.L_51 - .L_50)
	.align		4
.L_50:
        /*0130*/ 	.word	index@(_Z22atomicMaxKernelReleasePjj)
        /*0134*/ 	.word	0x00000000


	//----- nvinfo : EIATTR_MIN_STACK_SIZE
	.align		4
.L_51:
        /*0138*/ 	.byte	0x04, 0x12
        /*013a*/ 	.short	(.L_53 - .L_52)
	.align		4
.L_52:
        /*013c*/ 	.word	index@(_Z22atomicAndKernelReleasePjj)
        /*0140*/ 	.word	0x00000000


	//----- nvinfo : EIATTR_MIN_STACK_SIZE
	.align		4
.L_53:
        /*0144*/ 	.byte	0x04, 0x12
        /*0146*/ 	.short	(.L_55 - .L_54)
	.align		4
.L_54:
        /*0148*/ 	.word	index@(_Z22atomicXorKernelReleasePjj)
        /*014c*/ 	.word	0x00000000


	//----- nvinfo : EIATTR_MIN_STACK_SIZE
	.align		4
.L_55:
        /*0150*/ 	.byte	0x04, 0x12
        /*0152*/ 	.short	(.L_57 - .L_56)
	.align		4
.L_56:
        /*0154*/ 	.word	index@(_Z21atomicOrKernelReleasePjj)
        /*0158*/ 	.word	0x00000000


	//----- nvinfo : EIATTR_MIN_STACK_SIZE
	.align		4
.L_57:
        /*015c*/ 	.byte	0x04, 0x12
        /*015e*/ 	.short	(.L_59 - .L_58)
	.align		4
.L_58:
        /*0160*/ 	.word	index@(_Z22atomicAddKernelReleasePii)
        /*0164*/ 	.word	0x00000000


	//----- nvinfo : EIATTR_MIN_STACK_SIZE
	.align		4
.L_59:
        /*0168*/ 	.byte	0x04, 0x12
        /*016a*/ 	.short	(.L_61 - .L_60)
	.align		4
.L_60:
        /*016c*/ 	.word	index@(_Z15atomicMinKernelPjj)
        /*0170*/ 	.word	0x00000000


	//----- nvinfo : EIATTR_MIN_STACK_SIZE
	.align		4
.L_61:
        /*0174*/ 	.byte	0x04, 0x12
        /*0176*/ 	.short	(.L_63 - .L_62)
	.align		4
.L_62:
        /*0178*/ 	.word	index@(_Z15atomicMaxKernelPjj)
        /*017c*/ 	.word	0x00000000


	//----- nvinfo : EIATTR_MIN_STACK_SIZE
	.align		4
.L_63:
        /*0180*/ 	.byte	0x04, 0x12
        /*0182*/ 	.short	(.L_65 - .L_64)
	.align		4
.L_64:
        /*0184*/ 	.word	index@(_Z15atomicAndKernelPjj)
        /*0188*/ 	.word	0x00000000


	//----- nvinfo : EIATTR_MIN_STACK_SIZE
	.align		4
.L_65:
        /*018c*/ 	.byte	0x04, 0x12
        /*018e*/ 	.short	(.L_67 - .L_66)
	.align		4
.L_66:
        /*0190*/ 	.word	index@(_Z15atomicXorKernelPjj)
        /*0194*/ 	.word	0x00000000


	//----- nvinfo : EIATTR_MIN_STACK_SIZE
	.align		4
.L_67:
        /*0198*/ 	.byte	0x04, 0x12
        /*019a*/ 	.short	(.L_69 - .L_68)
	.align		4
.L_68:
        /*019c*/ 	.word	index@(_Z14atomicOrKernelPjj)
        /*01a0*/ 	.word	0x00000000


	//----- nvinfo : EIATTR_MIN_STACK_SIZE
	.align		4
.L_69:
        /*01a4*/ 	.byte	0x04, 0x12
        /*01a6*/ 	.short	(.L_71 - .L_70)
	.align		4
.L_70:
        /*01a8*/ 	.word	index@(_Z15atomicAddKernelPii)
        /*01ac*/ 	.word	0x00000000
.L_71:


//--------------------- .nv.compat                --------------------------
	.section	.nv.compat,"",@"SHT_CUDA_COMPAT_INFO"
	.align	4
        /*0000*/ 	.byte	0x02, 0x09, 0x00, 0x00, 0x02, 0x02, 0x01, 0x00, 0x02, 0x05, 0x05, 0x00, 0x03, 0x07, 0x01, 0x01
        /*0010*/ 	.byte	0x02, 0x03, 0x00, 0x00, 0x02, 0x06, 0x01, 0x00, 0x04, 0x0b, 0x08, 0x00, 0x09, 0x00, 0x00, 0x00
        /*0020*/ 	.byte	0x00, 0x00, 0x00, 0x00


//--------------------- .nv.info._Z22atomicMinKernelReleasePjj --------------------------
	.section	.nv.info._Z22atomicMinKernelReleasePjj,"",@"SHT_CUDA_INFO"
	.sectionflags	@""
	.align	4


	//----- nvinfo : EIATTR_CUDA_API_VERSION
	.align		4
        /*0000*/ 	.byte	0x04, 0x37
        /*0002*/ 	.short	(.L_73 - .L_72)
.L_72:
        /*0004*/ 	.word	0x00000082


	//----- nvinfo : EIATTR_KPARAM_INFO
	.align		4
.L_73:
        /*0008*/ 	.byte	0x04, 0x17
        /*000a*/ 	.short	(.L_75 - .L_74)
.L_74:
        /*000c*/ 	.word	0x00000000
        /*0010*/ 	.short	0x0001
        /*0012*/ 	.short	0x0008
        /*0014*/ 	.byte	0x00, 0xf0, 0x11, 0x00


	//----- nvinfo : EIATTR_KPARAM_INFO
	.align		4
.L_75:
        /*0018*/ 	.byte	0x04, 0x17
        /*001a*/ 	.short	(.L_77 - .L_76)
.L_76:
        /*001c*/ 	.word	0x00000000
        /*0020*/ 	.short	0x0000
        /*0022*/ 	.short	0x0000
        /*0024*/ 	.byte	0x00, 0xf5, 0x21, 0x00


	//----- nvinfo : EIATTR_SPARSE_MMA_MASK
	.align		4
.L_77:
        /*0028*/ 	.byte	0x03, 0x50
        /*002a*/ 	.short	0x0000


	//----- nvinfo : EIATTR_MAXREG_COUNT
	.align		4
        /*002c*/ 	.byte	0x03, 0x1b
        /*002e*/ 	.short	0x00ff


	//----- nvinfo : EIATTR_MERCURY_ISA_VERSION
	.align		4
        /*0030*/ 	.byte	0x03, 0x5f
        /*0032*/ 	.short	0x0101


	//----- nvinfo : EIATTR_INT_WARP_WIDE_INSTR_OFFSETS
	.align		4
        /*0034*/ 	.byte	0x04, 0x31
        /*0036*/ 	.short	(.L_79 - .L_78)


	//   ....[0]....
.L_78:
        /*0038*/ 	.word	0x00000030


	//   ....[1]....
        /*003c*/ 	.word	0x00000070


	//----- nvinfo : EIATTR_VRC_CTA_INIT_COUNT
	.align		4
.L_79:
        /*0040*/ 	.byte	0x02, 0x4a
	.zero		1
	.zero		1


	//----- nvinfo : EIATTR_EXIT_INSTR_OFFSETS
	.align		4
        /*0044*/ 	.byte	0x04, 0x1c
        /*0046*/ 	.short	(.L_81 - .L_80)


	//   ....[0]....
.L_80:
        /*0048*/ 	.word	0x000000e0


	//----- nvinfo : EIATTR_CBANK_PARAM_SIZE
	.align		4
.L_81:
        /*004c*/ 	.byte	0x03, 0x19
        /*004e*/ 	.short	0x000c


	//----- nvinfo : EIATTR_PARAM_CBANK
	.align		4
        /*0050*/ 	.byte	0x04, 0x0a
        /*0052*/ 	.short	(.L_83 - .L_82)
	.align		4
.L_82:
        /*0054*/ 	.word	index@(.nv.constant0._Z22atomicMinKernelReleasePjj)
        /*0058*/ 	.short	0x0380
        /*005a*/ 	.short	0x000c


	//----- nvinfo : EIATTR_SW_WAR
	.align		4
.L_83:
        /*005c*/ 	.byte	0x04, 0x36
        /*005e*/ 	.short	(.L_85 - .L_84)
.L_84:
        /*0060*/ 	.word	0x00000008
.L_85:


//--------------------- .nv.info._Z22atomicMaxKernelReleasePjj --------------------------
	.section	.nv.info._Z22atomicMaxKernelReleasePjj,"",@"SHT_CUDA_INFO"
	.sectionflags	@""
	.align	4


	//----- nvinfo : EIATTR_CUDA_API_VERSION
	.align		4
        /*0000*/ 	.byte	0x04, 0x37
        /*0002*/ 	.short	(.L_87 - .L_86)
.L_86:
        /*0004*/ 	.word	0x00000082


	//----- nvinfo : EIATTR_KPARAM_INFO
	.align		4
.L_87:
        /*0008*/ 	.byte	0x04, 0x17
        /*000a*/ 	.short	(.L_89 - .L_88)
.L_88:
        /*000c*/ 	.word	0x00000000
        /*0010*/ 	.short	0x0001
        /*0012*/ 	.short	0x0008
        /*0014*/ 	.byte	0x00, 0xf0, 0x11, 0x00


	//----- nvinfo : EIATTR_KPARAM_INFO
	.align		4
.L_89:
        /*0018*/ 	.byte	0x04, 0x17
        /*001a*/ 	.short	(.L_91 - .L_90)
.L_90:
        /*001c*/ 	.word	0x00000000
        /*0020*/ 	.short	0x0000
        /*0022*/ 	.short	0x0000
        /*0024*/ 	.byte	0x00, 0xf5, 0x21, 0x00


	//----- nvinfo : EIATTR_SPARSE_MMA_MASK
	.align		4
.L_91:
        /*0028*/ 	.byte	0x03, 0x50
        /*002a*/ 	.short	0x0000


	//----- nvinfo : EIATTR_MAXREG_COUNT
	.align		4
        /*002c*/ 	.byte	0x03, 0x1b
        /*002e*/ 	.short	0x00ff


	//----- nvinfo : EIATTR_MERCURY_ISA_VERSION
	.align		4
        /*0030*/ 	.byte	0x03, 0x5f
        /*0032*/ 	.short	0x0101


	//----- nvinfo : EIATTR_INT_WARP_WIDE_INSTR_OFFSETS
	.align		4
        /*0034*/ 	.byte	0x04, 0x31
        /*0036*/ 	.short	(.L_93 - .L_92)


	//   ....[0]....
.L_92:
        /*0038*/ 	.word	0x00000030


	//   ....[1]....
        /*003c*/ 	.word	0x00000070


	//----- nvinfo : EIATTR_VRC_CTA_INIT_COUNT
	.align		4
.L_93:
        /*0040*/ 	.byte	0x02, 0x4a
	.zero		1
	.zero		1


	//----- nvinfo : EIATTR_EXIT_INSTR_OFFSETS
	.align		4
        /*0044*/ 	.byte	0x04, 0x1c
        /*0046*/ 	.short	(.L_95 - .L_94)


	//   ....[0]....
.L_94:
        /*0048*/ 	.word	0x000000e0


	//----- nvinfo : EIATTR_CBANK_PARAM_SIZE
	.align		4
.L_95:
        /*004c*/ 	.byte	0x03, 0x19
        /*004e*/ 	.short	0x000c


	//----- nvinfo : EIATTR_PARAM_CBANK
	.align		4
        /*0050*/ 	.byte	0x04, 0x0a
        /*0052*/ 	.short	(.L_97 - .L_96)
	.align		4
.L_96:
        /*0054*/ 	.word	index@(.nv.constant0._Z22atomicMaxKernelReleasePjj)
        /*0058*/ 	.short	0x0380
        /*005a*/ 	.short	0x000c


	//----- nvinfo : EIATTR_SW_WAR
	.align		4
.L_97:
        /*005c*/ 	.byte	0x04, 0x36
        /*005e*/ 	.short	(.L_99 - .L_98)
.L_98:
        /*0060*/ 	.word	0x00000008
.L_99:


//--------------------- .nv.info._Z22atomicAndKernelReleasePjj --------------------------
	.section	.nv.info._Z22atomicAndKernelReleasePjj,"",@"SHT_CUDA_INFO"
	.sectionflags	@""
	.align	4


	//----- nvinfo : EIATTR_CUDA_API_VERSION
	.align		4
        /*0000*/ 	.byte	0x04, 0x37
        /*0002*/ 	.short	(.L_101 - .L_100)
.L_100:
        /*0004*/ 	.word	0x00000082


	//----- nvinfo : EIATTR_KPARAM_INFO
	.align		4
.L_101:
        /*0008*/ 	.byte	0x04, 0x17
        /*000a*/ 	.short	(.L_103 - .L_102)
.L_102:
        /*000c*/ 	.word	0x00000000
        /*0010*/ 	.short	0x0001
        /*0012*/ 	.short	0x0008
        /*0014*/ 	.byte	0x00, 0xf0, 0x11, 0x00


	//----- nvinfo : EIATTR_KPARAM_INFO
	.align		4
.L_103:
        /*0018*/ 	.byte	0x04, 0x17
        /*001a*/ 	.short	(.L_105 - .L_104)
.L_104:
        /*001c*/ 	.word	0x00000000
        /*0020*/ 	.short	0x0000
        /*0022*/ 	.short	0x0000
        /*0024*/ 	.byte	0x00, 0xf5, 0x21, 0x00


	//----- nvinfo : EIATTR_SPARSE_MMA_MASK
	.align		4
.L_105:
        /*0028*/ 	.byte	0x03, 0x50
        /*002a*/ 	.short	0x0000


	//----- nvinfo : EIATTR_MAXREG_COUNT
	.align		4
        /*002c*/ 	.byte	0x03, 0x1b
        /*002e*/ 	.short	0x00ff


	//----- nvinfo : EIATTR_MERCURY_ISA_VERSION
	.align		4
        /*0030*/ 	.byte	0x03, 0x5f
        /*0032*/ 	.short	0x0101


	//----- nvinfo : EIATTR_INT_WARP_WIDE_INSTR_OFFSETS
	.align		4
        /*0034*/ 	.byte	0x04, 0x31
        /*0036*/ 	.short	(.L_107 - .L_106)


	//   ....[0]....
.L_106:
        /*0038*/ 	.word	0x00000030


	//   ....[1]....
        /*003c*/ 	.word	0x00000070


	//----- nvinfo : EIATTR_VRC_CTA_INIT_COUNT
	.align		4
.L_107:
        /*0040*/ 	.byte	0x02, 0x4a
	.zero		1
	.zero		1


	//----- nvinfo : EIATTR_EXIT_INSTR_OFFSETS
	.align		4
        /*0044*/ 	.byte	0x04, 0x1c
        /*0046*/ 	.short	(.L_109 - .L_108)


	//   ....[0]....
.L_108:
        /*0048*/ 	.word	0x000000e0


	//----- nvinfo : EIATTR_CBANK_PARAM_SIZE
	.align		4
.L_109:
        /*004c*/ 	.byte	0x03, 0x19
        /*004e*/ 	.short	0x000c


	//----- nvinfo : EIATTR_PARAM_CBANK
	.align		4
        /*0050*/ 	.byte	0x04, 0x0a
        /*0052*/ 	.short	(.L_111 - .L_110)
	.align		4
.L_110:
        /*0054*/ 	.word	index@(.nv.constant0._Z22atomicAndKernelReleasePjj)
        /*0058*/ 	.short	0x0380
        /*005a*/ 	.short	0x000c


	//----- nvinfo : EIATTR_SW_WAR
	.align		4
.L_111:
        /*005c*/ 	.byte	0x04, 0x36
        /*005e*/ 	.short	(.L_113 - .L_112)
.L_112:
        /*0060*/ 	.word	0x00000008
.L_113:


//--------------------- .nv.info._Z22atomicXorKernelReleasePjj --------------------------
	.section	.nv.info._Z22atomicXorKernelReleasePjj,"",@"SHT_CUDA_INFO"
	.sectionflags	@""
	.align	4


	//----- nvinfo : EIATTR_CUDA_API_VERSION
	.align		4
        /*0000*/ 	.byte	0x04, 0x37
        /*0002*/ 	.short	(.L_115 - .L_114)
.L_114:
        /*0004*/ 	.word	0x00000082


	//----- nvinfo : EIATTR_KPARAM_INFO
	.align		4
.L_115:
        /*0008*/ 	.byte	0x04, 0x17
        /*000a*/ 	.short	(.L_117 - .L_116)
.L_116:
        /*000c*/ 	.word	0x00000000
        /*0010*/ 	.short	0x0001
        /*0012*/ 	.short	0x0008
        /*0014*/ 	.byte	0x00, 0xf0, 0x11, 0x00


	//----- nvinfo : EIATTR_KPARAM_INFO
	.align		4
.L_117:
        /*0018*/ 	.byte	0x04, 0x17
        /*001a*/ 	.short	(.L_119 - .L_118)
.L_118:
        /*001c*/ 	.word	0x00000000
        /*0020*/ 	.short	0x0000
        /*0022*/ 	.short	0x0000
        /*0024*/ 	.byte	0x00, 0xf5, 0x21, 0x00


	//----- nvinfo : EIATTR_SPARSE_MMA_MASK
	.align		4
.L_119:
        /*0028*/ 	.byte	0x03, 0x50
        /*002a*/ 	.short	0x0000


	//----- nvinfo : EIATTR_MAXREG_COUNT
	.align		4
        /*002c*/ 	.byte	0x03, 0x1b
        /*002e*/ 	.short	0x00ff


	//----- nvinfo : EIATTR_MERCURY_ISA_VERSION
	.align		4
        /*0030*/ 	.byte	0x03, 0x5f
        /*0032*/ 	.short	0x0101


	//----- nvinfo : EIATTR_INT_WARP_WIDE_INSTR_OFFSETS
	.align		4
        /*0034*/ 	.byte	0x04, 0x31
        /*0036*/ 	.short	(.L_121 - .L_120)


	//   ....[0]....
.L_120:
        /*0038*/ 	.word	0x00000030


	//   ....[1]....
        /*003c*/ 	.word	0x00000070


	//----- nvinfo : EIATTR_VRC_CTA_INIT_COUNT
	.align		4
.L_121:
        /*0040*/ 	.byte	0x02, 0x4a
	.zero		1
	.zero		1


	//----- nvinfo : EIATTR_EXIT_INSTR_OFFSETS
	.align		4
        /*0044*/ 	.byte	0x04, 0x1c
        /*0046*/ 	.short	(.L_123 - .L_122)


	//   ....[0]....
.L_122:
        /*0048*/ 	.word	0x000000e0


	//----- nvinfo : EIATTR_CBANK_PARAM_SIZE
	.align		4
.L_123:
        /*004c*/ 	.byte	0x03, 0x19
        /*004e*/ 	.short	0x000c


	//----- nvinfo : EIATTR_PARAM_CBANK
	.align		4
        /*0050*/ 	.byte	0x04, 0x0a
        /*0052*/ 	.short	(.L_125 - .L_124)
	.align		4
.L_124:
        /*0054*/ 	.word	index@(.nv.constant0._Z22atomicXorKernelReleasePjj)
        /*0058*/ 	.short	0x0380
        /*005a*/ 	.short	0x000c


	//----- nvinfo : EIATTR_SW_WAR
	.align		4
.L_125:
        /*005c*/ 	.byte	0x04, 0x36
        /*005e*/ 	.short	(.L_127 - .L_126)
.L_126:
        /*0060*/ 	.word	0x00000008
.L_127:


//--------------------- .nv.info._Z21atomicOrKernelReleasePjj --------------------------
	.section	.nv.info._Z21atomicOrKernelReleasePjj,"",@"SHT_CUDA_INFO"
	.sectionflags	@""
	.align	4


	//----- nvinfo : EIATTR_CUDA_API_VERSION
	.align		4
        /*0000*/ 	.byte	0x04, 0x37
        /*0002*/ 	.short	(.L_129 - .L_128)
.L_128:
        /*0004*/ 	.word	0x00000082


	//----- nvinfo : EIATTR_KPARAM_INFO
	.align		4
.L_129:
        /*0008*/ 	.byte	0x04, 0x17
        /*000a*/ 	.short	(.L_131 - .L_130)
.L_130:
        /*000c*/ 	.word	0x00000000
        /*0010*/ 	.short	0x0001
        /*0012*/ 	.short	0x0008
        /*0014*/ 	.byte	0x00, 0xf0, 0x11, 0x00


	//----- nvinfo : EIATTR_KPARAM_INFO
	.align		4
.L_131:
        /*0018*/ 	.byte	0x04, 0x17
        /*001a*/ 	.short	(.L_133 - .L_132)
.L_132:
        /*001c*/ 	.word	0x00000000
        /*0020*/ 	.short	0x0000
        /*0022*/ 	.short	0x0000
        /*0024*/ 	.byte	0x00, 0xf5, 0x21, 0x00


	//----- nvinfo : EIATTR_SPARSE_MMA_MASK
	.align		4
.L_133:
        /*0028*/ 	.byte	0x03, 0x50
        /*002a*/ 	.short	0x0000


	//----- nvinfo : EIATTR_MAXREG_COUNT
	.align		4
        /*002c*/ 	.byte	0x03, 0x1b
        /*002e*/ 	.short	0x00ff


	//----- nvinfo : EIATTR_MERCURY_ISA_VERSION
	.align		4
        /*0030*/ 	.byte	0x03, 0x5f
        /*0032*/ 	.short	0x0101


	//----- nvinfo : EIATTR_INT_WARP_WIDE_INSTR_OFFSETS
	.align		4
        /*0034*/ 	.byte	0x04, 0x31
        /*0036*/ 	.short	(.L_135 - .L_134)


	//   ....[0]....
.L_134:
        /*0038*/ 	.word	0x00000030


	//   ....[1]....
        /*003c*/ 	.word	0x00000070


	//----- nvinfo : EIATTR_VRC_CTA_INIT_COUNT
	.align		4
.L_135:
        /*0040*/ 	.byte	0x02, 0x4a
	.zero		1
	.zero		1


	//----- nvinfo : EIATTR_EXIT_INSTR_OFFSETS
	.align		4
        /*0044*/ 	.byte	0x04, 0x1c
        /*0046*/ 	.short	(.L_137 - .L_136)


	//   ....[0]....
.L_136:
        /*0048*/ 	.word	0x000000e0


	//----- nvinfo : EIATTR_CBANK_PARAM_SIZE
	.align		4
.L_137:
        /*004c*/ 	.byte	0x03, 0x19
        /*004e*/ 	.short	0x000c


	//----- nvinfo : EIATTR_PARAM_CBANK
	.align		4
        /*0050*/ 	.byte	0x04, 0x0a
        /*0052*/ 	.short	(.L_139 - .L_138)
	.align		4
.L_138:
        /*0054*/ 	.word	index@(.nv.constant0._Z21atomicOrKernelReleasePjj)
        /*0058*/ 	.short	0x0380
        /*005a*/ 	.short	0x000c


	//----- nvinfo : EIATTR_SW_WAR
	.align		4
.L_139:
        /*005c*/ 	.byte	0x04, 0x36
        /*005e*/ 	.short	(.L_141 - .L_140)
.L_140:
        /*0060*/ 	.word	0x00000008
.L_141:


//--------------------- .nv.info._Z22atomicAddKernelReleasePii --------------------------
	.section	.nv.info._Z22atomicAddKernelReleasePii,"",@"SHT_CUDA_INFO"
	.sectionflags	@""
	.align	4


	//----- nvinfo : EIATTR_CUDA_API_VERSION
	.align		4
        /*0000*/ 	.byte	0x04, 0x37
        /*0002*/ 	.short	(.L_143 - .L_142)
.L_142:
        /*0004*/ 	.word	0x00000082


	//----- nvinfo : EIATTR_KPARAM_INFO
	.align		4
.L_143:
        /*0008*/ 	.byte	0x04, 0x17
        /*000a*/ 	.short	(.L_145 - .L_144)
.L_144:
        /*000c*/ 	.word	0x00000000
        /*0010*/ 	.short	0x0001
        /*0012*/ 	.short	0x0008
        /*0014*/ 	.byte	0x00, 0xf0, 0x11, 0x00


	//----- nvinfo : EIATTR_KPARAM_INFO
	.align		4
.L_145:
        /*0018*/ 	.byte	0x04, 0x17
        /*001a*/ 	.short	(.L_147 - .L_146)
.L_146:
        /*001c*/ 	.word	0x00000000
        /*0020*/ 	.short	0x0000
        /*0022*/ 	.short	0x0000
        /*0024*/ 	.byte	0x00, 0xf5, 0x21, 0x00


	//----- nvinfo : EIATTR_SPARSE_MMA_MASK
	.align		4
.L_147:
        /*0028*/ 	.byte	0x03, 0x50
        /*002a*/ 	.short	0x0000


	//----- nvinfo : EIATTR_MAXREG_COUNT
	.align		4
        /*002c*/ 	.byte	0x03, 0x1b
        /*002e*/ 	.short	0x00ff


	//----- nvinfo : EIATTR_MERCURY_ISA_VERSION
	.align		4
        /*0030*/ 	.byte	0x03, 0x5f
        /*0032*/ 	.short	0x0101


	//----- nvinfo : EIATTR_INT_WARP_WIDE_INSTR_OFFSETS
	.align		4
        /*0034*/ 	.byte	0x04, 0x31
        /*0036*/ 	.short	(.L_149 - .L_148)


	//   ....[0]....
.L_148:
        /*0038*/ 	.word	0x00000030


	//----- nvinfo : EIATTR_VRC_CTA_INIT_COUNT
	.align		4
.L_149:
        /*003c*/ 	.byte	0x02, 0x4a
	.zero		1
	.zero		1


	//----- nvinfo : EIATTR_EXIT_INSTR_OFFSETS
	.align		4
        /*0040*/ 	.byte	0x04, 0x1c
        /*0042*/ 	.short	(.L_151 - .L_150)


	//   ....[0]....
.L_150:
        /*0044*/ 	.word	0x000000e0


	//----- nvinfo : EIATTR_CBANK_PARAM_SIZE
	.align		4
.L_151:
        /*0048*/ 	.byte	0x03, 0x19
        /*004a*/ 	.short	0x000c


	//----- nvinfo : EIATTR_PARAM_CBANK
	.align		4
        /*004c*/ 	.byte	0x04, 0x0a
        /*004e*/ 	.short	(.L_153 - .L_152)
	.align		4
.L_152:
        /*0050*/ 	.word	index@(.nv.constant0._Z22atomicAddKernelReleasePii)
        /*0054*/ 	.short	0x0380
        /*0056*/ 	.short	0x000c


	//----- nvinfo : EIATTR_SW_WAR
	.align		4
.L_153:
        /*0058*/ 	.byte	0x04, 0x36
        /*005a*/ 	.short	(.L_155 - .L_154)
.L_154:
        /*005c*/ 	.word	0x00000008
.L_155:


//--------------------- .nv.info._Z15atomicMinKernelPjj --------------------------
	.section	.nv.info._Z15atomicMinKernelPjj,"",@"SHT_CUDA_INFO"
	.sectionflags	@""
	.align	4


	//----- nvinfo : EIATTR_CUDA_API_VERSION
	.align		4
        /*0000*/ 	.byte	0x04, 0x37
        /*0002*/ 	.short	(.L_157 - .L_156)
.L_156:
        /*0004*/ 	.word	0x00000082


	//----- nvinfo : EIATTR_KPARAM_INFO
	.align		4
.L_157:
        /*0008*/ 	.byte	0x04, 0x17
        /*000a*/ 	.short	(.L_159 - .L_158)
.L_158:
        /*000c*/ 	.word	0x00000000
        /*0010*/ 	.short	0x0001
        /*0012*/ 	.short	0x0008
        /*0014*/ 	.byte	0x00, 0xf0, 0x11, 0x00


	//----- nvinfo : EIATTR_KPARAM_INFO
	.align		4
.L_159:
        /*0018*/ 	.byte	0x04, 0x17
        /*001a*/ 	.short	(.L_161 - .L_160)
.L_160:
        /*001c*/ 	.word	0x00000000
        /*0020*/ 	.short	0x0000
        /*0022*/ 	.short	0x0000
        /*0024*/ 	.byte	0x00, 0xf5, 0x21, 0x00


	//----- nvinfo : EIATTR_SPARSE_MMA_MASK
	.align		4
.L_161:
        /*0028*/ 	.byte	0x03, 0x50
        /*002a*/ 	.short	0x0000


	//----- nvinfo : EIATTR_MAXREG_COUNT
	.align		4
        /*002c*/ 	.byte	0x03, 0x1b
        /*002e*/ 	.short	0x00ff


	//----- nvinfo : EIATTR_MERCURY_ISA_VERSION
	.align		4
        /*0030*/ 	.byte	0x03, 0x5f
        /*0032*/ 	.short	0x0101


	//----- nvinfo : EIATTR_INT_WARP_WIDE_INSTR_OFFSETS
	.align		4
        /*0034*/ 	.byte	0x04, 0x31
        /*0036*/ 	.short	(.L_163 - .L_162)


	//   ....[0]....
.L_162:
        /*0038*/ 	.word	0x00000030


	//   ....[1]....
        /*003c*/ 	.word	0x00000070


	//----- nvinfo : EIATTR_VRC_CTA_INIT_COUNT
	.align		4
.L_163:
        /*0040*/ 	.byte	0x02, 0x4a
	.zero		1
	.zero		1


	//----- nvinfo : EIATTR_EXIT_INSTR_OFFSETS
	.align		4
        /*0044*/ 	.byte	0x04, 0x1c
        /*0046*/ 	.short	(.L_165 - .L_164)


	//   ....[0]....
.L_164:
        /*0048*/ 	.word	0x000000b0


	//----- nvinfo : EIATTR_CBANK_PARAM_SIZE
	.align		4
.L_165:
        /*004c*/ 	.byte	0x03, 0x19
        /*004e*/ 	.short	0x000c


	//----- nvinfo : EIATTR_PARAM_CBANK
	.align		4
        /*0050*/ 	.byte	0x04, 0x0a
        /*0052*/ 	.short	(.L_167 - .L_166)
	.align		4
.L_166:
        /*0054*/ 	.word	index@(.nv.constant0._Z15atomicMinKernelPjj)
        /*0058*/ 	.short	0x0380
        /*005a*/ 	.short	0x000c


	//----- nvinfo : EIATTR_SW_WAR
	.align		4
.L_167:
        /*005c*/ 	.byte	0x04, 0x36
        /*005e*/ 	.short	(.L_169 - .L_168)
.L_168:
        /*0060*/ 	.word	0x00000008
.L_169:


//--------------------- .nv.info._Z15atomicMaxKernelPjj --------------------------
	.section	.nv.info._Z15atomicMaxKernelPjj,"",@"SHT_CUDA_INFO"
	.sectionflags	@""
	.align	4


	//----- nvinfo : EIATTR_CUDA_API_VERSION
	.align		4
        /*0000*/ 	.byte	0x04, 0x37
        /*0002*/ 	.short	(.L_171 - .L_170)
.L_170:
        /*0004*/ 	.word	0x00000082


	//----- nvinfo : EIATTR_KPARAM_INFO
	.align		4
.L_171:
        /*0008*/ 	.byte	0x04, 0x17
        /*000a*/ 	.short	(.L_173 - .L_172)
.L_172:
        /*000c*/ 	.word	0x00000000
        /*0010*/ 	.short	0x0001
        /*0012*/ 	.short	0x0008
        /*0014*/ 	.byte	0x00, 0xf0, 0x11, 0x00


	//----- nvinfo : EIATTR_KPARAM_INFO
	.align		4
.L_173:
        /*0018*/ 	.byte	0x04, 0x17
        /*001a*/ 	.short	(.L_175 - .L_174)
.L_174:
        /*001c*/ 	.word	0x00000000
        /*0020*/ 	.short	0x0000
        /*0022*/ 	.short	0x0000
        /*0024*/ 	.byte	0x00, 0xf5, 0x21, 0x00


	//----- nvinfo : EIATTR_SPARSE_MMA_MASK
	.align		4
.L_175:
        /*0028*/ 	.byte	0x03, 0x50
        /*002a*/ 	.short	0x0000


	//----- nvinfo : EIATTR_MAXREG_COUNT
	.align		4
        /*002c*/ 	.byte	0x03, 0x1b
        /*002e*/ 	.short	0x00ff


	//----- nvinfo : EIATTR_MERCURY_ISA_VERSION
	.align		4
        /*0030*/ 	.byte	0x03, 0x5f
        /*0032*/ 	.short	0x0101


	//----- nvinfo : EIATTR_INT_WARP_WIDE_INSTR_OFFSETS
	.align		4
        /*0034*/ 	.byte	0x04, 0x31
        /*0036*/ 	.short	(.L_177 - .L_176)


	//   ....[0]....
.L_176:
        /*0038*/ 	.word	0x00000030


	//   ....[1]....
        /*003c*/ 	.word	0x00000070


	//----- nvinfo : EIATTR_VRC_CTA_INIT_COUNT
	.align		4
.L_177:
        /*0040*/ 	.byte	0x02, 0x4a
	.zero		1
	.zero		1


	//----- nvinfo : EIATTR_EXIT_INSTR_OFFSETS
	.align		4
        /*0044*/ 	.byte	0x04, 0x1c
        /*0046*/ 	.short	(.L_179 - .L_178)


	//   ....[0]....
.L_178:
        /*0048*/ 	.word	0x000000b0


	//----- nvinfo : EIATTR_CBANK_PARAM_SIZE
	.align		4
.L_179:
        /*004c*/ 	.byte	0x03, 0x19
        /*004e*/ 	.short	0x000c


	//----- nvinfo : EIATTR_PARAM_CBANK
	.align		4
        /*0050*/ 	.byte	0x04, 0x0a
        /*0052*/ 	.short	(.L_181 - .L_180)
	.align		4
.L_180:
        /*0054*/ 	.word	index@(.nv.constant0._Z15atomicMaxKernelPjj)
        /*0058*/ 	.short	0x0380
        /*005a*/ 	.short	0x000c


	//----- nvinfo : EIATTR_SW_WAR
	.align		4
.L_181:
        /*005c*/ 	.byte	0x04, 0x36
        /*005e*/ 	.short	(.L_183 - .L_182)
.L_182:
        /*0060*/ 	.word	0x00000008
.L_183:


//--------------------- .nv.info._Z15atomicAndKernelPjj --------------------------
	.section	.nv.info._Z15atomicAndKernelPjj,"",@"SHT_CUDA_INFO"
	.sectionflags	@""
	.align	4


	//----- nvinfo : EIATTR_CUDA_API_VERSION
	.align		4
        /*0000*/ 	.byte	0x04, 0x37
        /*0002*/ 	.short	(.L_185 - .L_184)
.L_184:
        /*0004*/ 	.word	0x00000082


	//----- nvinfo : EIATTR_KPARAM_INFO
	.align		4
.L_185:
        /*0008*/ 	.byte	0x04, 0x17
        /*000a*/ 	.short	(.L_187 - .L_186)
.L_186:
        /*000c*/ 	.word	0x00000000
        /*0010*/ 	.short	0x0001
        /*0012*/ 	.short	0x0008
        /*0014*/ 	.byte	0x00, 0xf0, 0x11, 0x00


	//----- nvinfo : EIATTR_KPARAM_INFO
	.align		4
.L_187:
        /*0018*/ 	.byte	0x04, 0x17
        /*001a*/ 	.short	(.L_189 - .L_188)
.L_188:
        /*001c*/ 	.word	0x00000000
        /*0020*/ 	.short	0x0000
        /*0022*/ 	.short	0x0000
        /*0024*/ 	.byte	0x00, 0xf5, 0x21, 0x00


	//----- nvinfo : EIATTR_SPARSE_MMA_MASK
	.align		4
.L_189:
        /*0028*/ 	.byte	0x03, 0x50
        /*002a*/ 	.short	0x0000


	//----- nvinfo : EIATTR_MAXREG_COUNT
	.align		4
        /*002c*/ 	.byte	0x03, 0x1b
        /*002e*/ 	.short	0x00ff


	//----- nvinfo : EIATTR_MERCURY_ISA_VERSION
	.align		4
        /*0030*/ 	.byte	0x03, 0x5f
        /*0032*/ 	.short	0x0101


	//----- nvinfo : EIATTR_INT_WARP_WIDE_INSTR_OFFSETS
	.align		4
        /*0034*/ 	.byte	0x04, 0x31
        /*0036*/ 	.short	(.L_191 - .L_190)


	//   ....[0]....
.L_190:
        /*0038*/ 	.word	0x00000030


	//   ....[1]....
        /*003c*/ 	.word	0x00000070


	//----- nvinfo : EIATTR_VRC_CTA_INIT_COUNT
	.align		4
.L_191:
        /*0040*/ 	.byte	0x02, 0x4a
	.zero		1
	.zero		1


	//----- nvinfo : EIATTR_EXIT_INSTR_OFFSETS
	.align		4
        /*0044*/ 	.byte	0x04, 0x1c
        /*0046*/ 	.short	(.L_193 - .L_192)


	//   ....[0]....
.L_192:
        /*0048*/ 	.word	0x000000b0


	//----- nvinfo : EIATTR_CBANK_PARAM_SIZE
	.align		4
.L_193:
        /*004c*/ 	.byte	0x03, 0x19
        /*004e*/ 	.short	0x000c


	//----- nvinfo : EIATTR_PARAM_CBANK
	.align		4
        /*0050*/ 	.byte	0x04, 0x0a
        /*0052*/ 	.short	(.L_195 - .L_194)
	.align		4
.L_194:
        /*0054*/ 	.word	index@(.nv.constant0._Z15atomicAndKernelPjj)
        /*0058*/ 	.short	0x0380
        /*005a*/ 	.short	0x000c


	//----- nvinfo : EIATTR_SW_WAR
	.align		4
.L_195:
        /*005c*/ 	.byte	0x04, 0x36
        /*005e*/ 	.short	(.L_197 - .L_196)
.L_196:
        /*0060*/ 	.word	0x00000008
.L_197:


//--------------------- .nv.info._Z15atomicXorKernelPjj --------------------------
	.section	.nv.info._Z15atomicXorKernelPjj,"",@"SHT_CUDA_INFO"
	.sectionflags	@""
	.align	4


	//----- nvinfo : EIATTR_CUDA_API_VERSION
	.align		4
        /*0000*/ 	.byte	0x04, 0x37
        /*0002*/ 	.short	(.L_199 - .L_198)
.L_198:
        /*0004*/ 	.word	0x00000082


	//----- nvinfo : EIATTR_KPARAM_INFO
	.align		4
.L_199:
        /*0008*/ 	.byte	0x04, 0x17
        /*000a*/ 	.short	(.L_201 - .L_200)
.L_200:
        /*000c*/ 	.word	0x00000000
        /*0010*/ 	.short	0x0001
        /*0012*/ 	.short	0x0008
        /*0014*/ 	.byte	0x00, 0xf0, 0x11, 0x00


	//----- nvinfo : EIATTR_KPARAM_INFO
	.align		4
.L_201:
        /*0018*/ 	.byte	0x04, 0x17
        /*001a*/ 	.short	(.L_203 - .L_202)
.L_202:
        /*001c*/ 	.word	0x00000000
        /*0020*/ 	.short	0x0000
        /*0022*/ 	.short	0x0000
        /*0024*/ 	.byte	0x00, 0xf5, 0x21, 0x00


	//----- nvinfo : EIATTR_SPARSE_MMA_MASK
	.align		4
.L_203:
        /*0028*/ 	.byte	0x03, 0x50
        /*002a*/ 	.short	0x0000


	//----- nvinfo : EIATTR_MAXREG_COUNT
	.align		4
        /*002c*/ 	.byte	0x03, 0x1b
        /*002e*/ 	.short	0x00ff


	//----- nvinfo : EIATTR_MERCURY_ISA_VERSION
	.align		4
        /*0030*/ 	.byte	0x03, 0x5f
        /*0032*/ 	.short	0x0101


	//----- nvinfo : EIATTR_INT_WARP_WIDE_INSTR_OFFSETS
	.align		4
        /*0034*/ 	.byte	0x04, 0x31
        /*0036*/ 	.short	(.L_205 - .L_204)


	//   ....[0]....
.L_204:
        /*0038*/ 	.word	0x00000030


	//   ....[1]....
        /*003c*/ 	.word	0x00000070


	//----- nvinfo : EIATTR_VRC_CTA_INIT_COUNT
	.align		4
.L_205:
        /*0040*/ 	.byte	0x02, 0x4a
	.zero		1
	.zero		1


	//----- nvinfo : EIATTR_EXIT_INSTR_OFFSETS
	.align		4
        /*0044*/ 	.byte	0x04, 0x1c
        /*0046*/ 	.short	(.L_207 - .L_206)


	//   ....[0]....
.L_206:
        /*0048*/ 	.word	0x000000b0


	//----- nvinfo : EIATTR_CBANK_PARAM_SIZE
	.align		4
.L_207:
        /*004c*/ 	.byte	0x03, 0x19
        /*004e*/ 	.short	0x000c


	//----- nvinfo : EIATTR_PARAM_CBANK
	.align		4
        /*0050*/ 	.byte	0x04, 0x0a
        /*0052*/ 	.short	(.L_209 - .L_208)
	.align		4
.L_208:
        /*0054*/ 	.word	index@(.nv.constant0._Z15atomicXorKernelPjj)
        /*0058*/ 	.short	0x0380
        /*005a*/ 	.short	0x000c


	//----- nvinfo : EIATTR_SW_WAR
	.align		4
.L_209:
        /*005c*/ 	.byte	0x04, 0x36
        /*005e*/ 	.short	(.L_211 - .L_210)
.L_210:
        /*0060*/ 	.word	0x00000008
.L_211:


//--------------------- .nv.info._Z14atomicOrKernelPjj --------------------------
	.section	.nv.info._Z14atomicOrKernelPjj,"",@"SHT_CUDA_INFO"
	.sectionflags	@""
	.align	4


	//----- nvinfo : EIATTR_CUDA_API_VERSION
	.align		4
        /*0000*/ 	.byte	0x04, 0x37
        /*0002*/ 	.short	(.L_213 - .L_212)
.L_212:
        /*0004*/ 	.word	0x00000082


	//----- nvinfo : EIATTR_KPARAM_INFO
	.align		4
.L_213:
        /*0008*/ 	.byte	0x04, 0x17
        /*000a*/ 	.short	(.L_215 - .L_214)
.L_214:
        /*000c*/ 	.word	0x00000000
        /*0010*/ 	.short	0x0001
        /*0012*/ 	.short	0x0008
        /*0014*/ 	.byte	0x00, 0xf0, 0x11, 0x00


	//----- nvinfo : EIATTR_KPARAM_INFO
	.align		4
.L_215:
        /*0018*/ 	.byte	0x04, 0x17
        /*001a*/ 	.short	(.L_217 - .L_216)
.L_216:
        /*001c*/ 	.word	0x00000000
        /*0020*/ 	.short	0x0000
        /*0022*/ 	.short	0x0000
        /*0024*/ 	.byte	0x00, 0xf5, 0x21, 0x00


	//----- nvinfo : EIATTR_SPARSE_MMA_MASK
	.align		4
.L_217:
        /*0028*/ 	.byte	0x03, 0x50
        /*002a*/ 	.short	0x0000


	//----- nvinfo : EIATTR_MAXREG_COUNT
	.align		4
        /*002c*/ 	.byte	0x03, 0x1b
        /*002e*/ 	.short	0x00ff


	//----- nvinfo : EIATTR_MERCURY_ISA_VERSION
	.align		4
        /*0030*/ 	.byte	0x03, 0x5f
        /*0032*/ 	.short	0x0101


	//----- nvinfo : EIATTR_INT_WARP_WIDE_INSTR_OFFSETS
	.align		4
        /*0034*/ 	.byte	0x04, 0x31
        /*0036*/ 	.short	(.L_219 - .L_218)


	//   ....[0]....
.L_218:
        /*0038*/ 	.word	0x00000030


	//   ....[1]....
        /*003c*/ 	.word	0x00000070


	//----- nvinfo : EIATTR_VRC_CTA_INIT_COUNT
	.align		4
.L_219:
        /*0040*/ 	.byte	0x02, 0x4a
	.zero		1
	.zero		1


	//----- nvinfo : EIATTR_EXIT_INSTR_OFFSETS
	.align		4
        /*0044*/ 	.byte	0x04, 0x1c
        /*0046*/ 	.short	(.L_221 - .L_220)


	//   ....[0]....
.L_220:
        /*0048*/ 	.word	0x000000b0


	//----- nvinfo : EIATTR_CBANK_PARAM_SIZE
	.align		4
.L_221:
        /*004c*/ 	.byte	0x03, 0x19
        /*004e*/ 	.short	0x000c


	//----- nvinfo : EIATTR_PARAM_CBANK
	.align		4
        /*0050*/ 	.byte	0x04, 0x0a
        /*0052*/ 	.short	(.L_223 - .L_222)
	.align		4
.L_222:
        /*0054*/ 	.word	index@(.nv.constant0._Z14atomicOrKernelPjj)
        /*0058*/ 	.short	0x0380
        /*005a*/ 	.short	0x000c


	//----- nvinfo : EIATTR_SW_WAR
	.align		4
.L_223:
        /*005c*/ 	.byte	0x04, 0x36
        /*005e*/ 	.short	(.L_225 - .L_224)
.L_224:
        /*0060*/ 	.word	0x00000008
.L_225:


//--------------------- .nv.info._Z15atomicAddKernelPii --------------------------
	.section	.nv.info._Z15atomicAddKernelPii,"",@"SHT_CUDA_INFO"
	.sectionflags	@""
	.align	4


	//----- nvinfo : EIATTR_CUDA_API_VERSION
	.align		4
        /*0000*/ 	.byte	0x04, 0x37
        /*0002*/ 	.short	(.L_227 - .L_226)
.L_226:
        /*0004*/ 	.word	0x00000082


	//----- nvinfo : EIATTR_KPARAM_INFO
	.align		4
.L_227:
        /*0008*/ 	.byte	0x04, 0x17
        /*000a*/ 	.short	(.L_229 - .L_228)
.L_228:
        /*000c*/ 	.word	0x00000000
        /*0010*/ 	.short	0x0001
        /*0012*/ 	.short	0x0008
        /*0014*/ 	.byte	0x00, 0xf0, 0x11, 0x00


	//----- nvinfo : EIATTR_KPARAM_INFO
	.align		4
.L_229:
        /*0018*/ 	.byte	0x04, 0x17
        /*001a*/ 	.short	(.L_231 - .L_230)
.L_230:
        /*001c*/ 	.word	0x00000000
        /*0020*/ 	.short	0x0000
        /*0022*/ 	.short	0x0000
        /*0024*/ 	.byte	0x00, 0xf5, 0x21, 0x00


	//----- nvinfo : EIATTR_SPARSE_MMA_MASK
	.align		4
.L_231:
        /*0028*/ 	.byte	0x03, 0x50
        /*002a*/ 	.short	0x0000


	//----- nvinfo : EIATTR_MAXREG_COUNT
	.align		4
        /*002c*/ 	.byte	0x03, 0x1b
        /*002e*/ 	.short	0x00ff


	//----- nvinfo : EIATTR_MERCURY_ISA_VERSION
	.align		4
        /*0030*/ 	.byte	0x03, 0x5f
        /*0032*/ 	.short	0x0101


	//----- nvinfo : EIATTR_INT_WARP_WIDE_INSTR_OFFSETS
	.align		4
        /*0034*/ 	.byte	0x04, 0x31
        /*0036*/ 	.short	(.L_233 - .L_232)


	//   ....[0]....
.L_232:
        /*0038*/ 	.word	0x00000030


	//----- nvinfo : EIATTR_VRC_CTA_INIT_COUNT
	.align		4
.L_233:
        /*003c*/ 	.byte	0x02, 0x4a
	.zero		1
	.zero		1


	//----- nvinfo : EIATTR_EXIT_INSTR_OFFSETS
	.align		4
        /*0040*/ 	.byte	0x04, 0x1c
        /*0042*/ 	.short	(.L_235 - .L_234)


	//   ....[0]....
.L_234:
        /*0044*/ 	.word	0x000000b0


	//----- nvinfo : EIATTR_CBANK_PARAM_SIZE
	.align		4
.L_235:
        /*0048*/ 	.byte	0x03, 0x19
        /*004a*/ 	.short	0x000c


	//----- nvinfo : EIATTR_PARAM_CBANK
	.align		4
        /*004c*/ 	.byte	0x04, 0x0a
        /*004e*/ 	.short	(.L_237 - .L_236)
	.align		4
.L_236:
        /*0050*/ 	.word	index@(.nv.constant0._Z15atomicAddKernelPii)
        /*0054*/ 	.short	0x0380
        /*0056*/ 	.short	0x000c


	//----- nvinfo : EIATTR_SW_WAR
	.align		4
.L_237:
        /*0058*/ 	.byte	0x04, 0x36
        /*005a*/ 	.short	(.L_239 - .L_238)
.L_238:
        /*005c*/ 	.word	0x00000008
.L_239:


//--------------------- .nv.callgraph             --------------------------
	.section	.nv.callgraph,"",@"SHT_CUDA_CALLGRAPH"
	.align	4
	.sectionentsize	8
	.align		4
        /*0000*/ 	.word	0x00000000
	.align		4
        /*0004*/ 	.word	0xffffffff
	.align		4
        /*0008*/ 	.word	0x00000000
	.align		4
        /*000c*/ 	.word	0xfffffffe
	.align		4
        /*0010*/ 	.word	0x00000000
	.align		4
        /*0014*/ 	.word	0xfffffffd
	.align		4
        /*0018*/ 	.word	0x00000000
	.align		4
        /*001c*/ 	.word	0xfffffffc


//--------------------- .text._Z22atomicMinKernelReleasePjj --------------------------
	.section	.text._Z22atomicMinKernelReleasePjj,"ax",@progbits
	.align	128
        .global         _Z22atomicMinKernelReleasePjj
        .type           _Z22atomicMinKernelReleasePjj,@function
        .size           _Z22atomicMinKernelReleasePjj,(.L_x_12 - _Z22atomicMinKernelReleasePjj)
        .other          _Z22atomicMinKernelReleasePjj,@"STO_CUDA_ENTRY STV_DEFAULT"
_Z22atomicMinKernelReleasePjj:
.text._Z22atomicMinKernelReleasePjj:
[----:B------:R-:W-:Y:S01]  /*0000*/  LDC R1, c[0x0][0x37c] ;  /* 0x0000df00ff017b82 */ /* 0x000fe20000000800 */
[----:B------:R-:W0:Y:S07]  /*0010*/  S2R R0, SR_LANEID ;  /* 0x0000000000007919 */ /* 0x000e2e0000000000 */
[----:B------:R-:W1:Y:S01]  /*0020*/  LDC R4, c[0x0][0x388] ;  /* 0x0000e200ff047b82 */ /* 0x000e620000000800 */
[----:B------:R-:W-:Y:S01]  /*0030*/  VOTEU.ANY UR4, UPT, PT ;  /* 0x0000000000047886 */ /* 0x000fe200038e0100 */
[----:B------:R-:W2:Y:S01]  /*0040*/  LDCU.64 UR6, c[0x0][0x358] ;  /* 0x00006b00ff0677ac */ /* 0x000ea20008000a00 */
[----:B------:R-:W-:-:S05]  /*0050*/  UFLO.U32 UR4, UR4 ;  /* 0x00000004000472bd */ /* 0x000fca00080e0000 */
[----:B------:R-:W2:Y:S01]  /*0060*/  LDC.64 R2, c[0x0][0x380] ;  /* 0x0000e000ff027b82 */ /* 0x000ea20000000a00 */
[----:B-1----:R-:W-:Y:S02]  /*0070*/  CREDUX.MIN UR5, R4 ;  /* 0x00000000040572cc */ /* 0x002fe40000008000 */
[----:B0-----:R-:W-:-:S11]  /*0080*/  ISETP.EQ.U32.AND P0, PT, R0, UR4, PT ;  /* 0x0000000400007c0c */ /* 0x001fd6000bf02070 */
[----:B------:R-:W-:Y:S02]  /*0090*/  IMAD.U32 R5, RZ, RZ, UR5 ;  /* 0x00000005ff057e24 */ /* 0x000fe4000f8e00ff */
[----:B------:R-:W-:Y:S06]  /*00a0*/  @P0 MEMBAR.ALL.GPU ;  /* 0x0000000000000992 */ /* 0x000fec000000a000 */
[----:B------:R-:W-:-:S00]  /*00b0*/  @P0 ERRBAR ;  /* 0x00000000000009ab */ /* 0x000fc00000000000 */
[----:B------:R-:W-:Y:S06]  /*00c0*/  @P0 CGAERRBAR ;  /* 0x00000000000005ab */ /* 0x000fec0000000000 */
[----:B--2---:R-:W-:Y:S01]  /*00d0*/  @P0 REDG.E.MIN.STRONG.GPU desc[UR6][R2.64], R5 ;  /* 0x000000050200098e */ /* 0x004fe2000c92e106 */
[----:B------:R-:W-:Y:S05]  /*00e0*/  EXIT ;  /* 0x000000000000794d */ /* 0x000fea0003800000 */
.L_x_0:
[----:B------:R-:W-:-:S00]  /*00f0*/  BRA `(.L_x_0) ;  /* 0xfffffffc00fc7947 */ /* 0x000fc0000383ffff */
[----:B------:R-:W-:-:S00]  /*0100*/  NOP ;  /* 0x0000000000007918 */ /* 0x000fc00000000000 */
[----:B------:R-:W-:-:S00]  /*0110*/  NOP ;  /* 0x0000000000007918 */ /* 0x000fc00000000000 */
[----:B------:R-:W-:-:S00]  /*0120*/  NOP ;  /* 0x0000000000007918 */ /* 0x000fc00000000000 */
[----:B------:R-:W-:-:S00]  /*0130*/  NOP ;  /* 0x0000000000007918 */ /* 0x000fc00000000000 */
[----:B------:R-:W-:-:S00]  /*0140*/  NOP ;  /* 0x0000000000007918 */ /* 0x000fc00000000000 */
[----:B------:R-:W-:-:S00]  /*0150*/  NOP ;  /* 0x0000000000007918 */ /* 0x000fc00000000000 */
[----:B------:R-:W-:-:S00]  /*0160*/  NOP ;  /* 0x0000000000007918 */ /* 0x000fc00000000000 */
[----:B------:R-:W-:-:S00]  /*0170*/  NOP ;  /* 0x0000000000007918 */ /* 0x000fc00000000000 */
.L_x_12:


//--------------------- .text._Z22atomicMaxKernelReleasePjj --------------------------
	.section	.text._Z22atomicMaxKernelReleasePjj,"ax",@progbits
	.align	128
        .global         _Z22atomicMaxKernelReleasePjj
        .type           _Z22atomicMaxKernelReleasePjj,@function
        .size           _Z22atomicMaxKernelReleasePjj,(.L_x_13 - _Z22atomicMaxKernelReleasePjj)
        .other          _Z22atomicMaxKernelReleasePjj,@"STO_CUDA_ENTRY STV_DEFAULT"
_Z22atomicMaxKernelReleasePjj:
.text._Z22atomicMaxKernelReleasePjj:
[----:B------:R-:W-:Y:S01]  /*0000*/  LDC R1, c[0x0][0x37c] ;  /* 0x0000df00ff017b82 */ /* 0x000fe20000000800 */
[----:B------:R-:W0:Y:S07]  /*0010*/  S2R R0, SR_LANEID ;  /* 0x0000000000007919 */ /* 0x000e2e0000000000 */
[----:B------:R-:W1:Y:S01]  /*0020*/  LDC R4, c[0x0][0x388] ;  /* 0x0000e200ff047b82 */ /* 0x000e620000000800 */
[----:B------:R-:W-:Y:S01]  /*0030*/  VOTEU.ANY UR4, UPT, PT ;  /* 0x0000000000047886 */ /* 0x000fe200038e0100 */
[----:B------:R-:W2:Y:S01]  /*0040*/  LDCU.64 UR6, c[0x0][0x358] ;  /* 0x00006b00ff0677ac */ /* 0x000ea20008000a00 */
[----:B------:R-:W-:-:S05]  /*0050*/  UFLO.U32 UR4, UR4 ;  /* 0x00000004000472bd */ /* 0x000fca00080e0000 */
[----:B------:R-:W2:Y:S01]  /*0060*/  LDC.64 R2, c[0x0][0x380] ;  /* 0x0000e000ff027b82 */ /* 0x000ea20000000a00 */
[----:B-1----:R-:W-:Y:S02]  /*0070*/  CREDUX.MAX UR5, R4 ;  /* 0x00000000040572cc */ /* 0x002fe40000000000 */
[----:B0-----:R-:W-:-:S11]  /*0080*/  ISETP.EQ.U32.AND P0, PT, R0, UR4, PT ;  /* 0x0000000400007c0c */ /* 0x001fd6000bf02070 */
[----:B------:R-:W-:Y:S02]  /*0090*/  IMAD.U32 R5, RZ, RZ, UR5 ;  /* 0x00000005ff057e24 */ /* 0x000fe4000f8e00ff */
[----:B------:R-:W-:Y:S06]  /*00a0*/  @P0 MEMBAR.ALL.GPU ;  /* 0x0000000000000992 */ /* 0x000fec000000a000 */
[----:B------:R-:W-:-:S00]  /*00b0*/  @P0 ERRBAR ;  /* 0x00000000000009ab */ /* 0x000fc00000000000 */
[----:B------:R-:W-:Y:S06]  /*00c0*/  @P0 CGAERRBAR ;  /* 0x00000000000005ab */ /* 0x000fec0000000000 */
[----:B--2---:R-:W-:Y:S01]  /*00d0*/  @P0 REDG.E.MAX.STRONG.GPU desc[UR6][R2.64], R5 ;  /* 0x000000050200098e */ /* 0x004fe2000d12e106 */
[----:B------:R-:W-:Y:S05]  /*00e0*/  EXIT ;  /* 0x000000000000794d */ /* 0x000fea0003800000 */
.L_x_1:
        /* <DEDUP_REMOVED lines=9> */
.L_x_13:


//--------------------- .text._Z22atomicAndKernelReleasePjj --------------------------
	.section	.text._Z22atomicAndKernelReleasePjj,"ax",@progbits
	.align	128
        .global         _Z22atomicAndKernelReleasePjj
        .type           _Z22atomicAndKernelReleasePjj,@function
        .size           _Z22atomicAndKernelReleasePjj,(.L_x_14 - _Z22atomicAndKernelReleasePjj)
        .other          _Z22atomicAndKernelReleasePjj,@"STO_CUDA_ENTRY STV_DEFAULT"
_Z22atomicAndKernelReleasePjj:
.text._Z22atomicAndKernelReleasePjj:
[----:B------:R-:W-:Y:S08]  /*0000*/  LDC R1, c[0x0][0x37c] ;  /* 0x0000df00ff017b82 */ /* 0x000ff00000000800 */
[----:B------:R-:W0:Y:S01]  /*0010*/  LDC R0, c[0x0][0x388] ;  /* 0x0000e200ff007b82 */ /* 0x000e220000000800 */
[----:B------:R-:W1:Y:S01]  /*0020*/  S2R R4, SR_LANEID ;  /* 0x0000000000047919 */ /* 0x000e620000000000 */
[----:B------:R-:W-:Y:S01]  /*0030*/  VOTEU.ANY UR4, UPT, PT ;  /* 0x0000000000047886 */ /* 0x000fe200038e0100 */
[----:B------:R-:W2:Y:S01]  /*0040*/  LDCU.64 UR6, c[0x0][0x358] ;  /* 0x00006b00ff0677ac */ /* 0x000ea20008000a00 */
[----:B------:R-:W-:-:S04]  /*0050*/  UFLO.U32 UR4, UR4 ;  /* 0x00000004000472bd */ /* 0x000fc800080e0000 */
[----:B------:R-:W2:Y:S08]  /*0060*/  LDC.64 R2, c[0x0][0x380] ;  /* 0x0000e000ff027b82 */ /* 0x000eb00000000a00 */
[----:B0-----:R-:W0:Y:S01]  /*0070*/  REDUX UR5, R0 ;  /* 0x00000000000573c4 */ /* 0x001e220000000000 */
[----:B-1----:R-:W-:Y:S02]  /*0080*/  ISETP.EQ.U32.AND P0, PT, R4, UR4, PT ;  /* 0x0000000404007c0c */ /* 0x002fe4000bf02070 */
[----:B0-----:R-:W-:-:S11]  /*0090*/  MOV R5, UR5 ;  /* 0x0000000500057c02 */ /* 0x001fd60008000f00 */
[----:B------:R-:W-:Y:S06]  /*00a0*/  @P0 MEMBAR.ALL.GPU ;  /* 0x0000000000000992 */ /* 0x000fec000000a000 */
[----:B------:R-:W-:-:S00]  /*00b0*/  @P0 ERRBAR ;  /* 0x00000000000009ab */ /* 0x000fc00000000000 */
[----:B------:R-:W-:Y:S06]  /*00c0*/  @P0 CGAERRBAR ;  /* 0x00000000000005ab */ /* 0x000fec0000000000 */
[----:B--2---:R-:W-:Y:S01]  /*00d0*/  @P0 REDG.E.AND.STRONG.GPU desc[UR6][R2.64], R5 ;  /* 0x000000050200098e */ /* 0x004fe2000e92e106 */
[----:B------:R-:W-:Y:S05]  /*00e0*/  EXIT ;  /* 0x000000000000794d */ /* 0x000fea0003800000 */
.L_x_2:
        /* <DEDUP_REMOVED lines=9> */
.L_x_14:


//--------------------- .text._Z22atomicXorKernelReleasePjj --------------------------
	.section	.text._Z22atomicXorKernelReleasePjj,"ax",@progbits
	.align	128
        .global         _Z22atomicXorKernelReleasePjj
        .type           _Z22atomicXorKernelReleasePjj,@function
        .size           _Z22atomicXorKernelReleasePjj,(.L_x_15 - _Z22atomicXorKernelReleasePjj)
        .other          _Z22atomicXorKernelReleasePjj,@"STO_CUDA_ENTRY STV_DEFAULT"
_Z22atomicXorKernelReleasePjj:
.text._Z22atomicXorKernelReleasePjj:
[----:B------:R-:W-:Y:S08]  /*0000*/  LDC R1, c[0x0][0x37c] ;  /* 0x0000df00ff017b82 */ /* 0x000ff00000000800 */
[----:B------:R-:W0:Y:S01]  /*0010*/  LDC R0, c[0x0][0x388] ;  /* 0x0000e200ff007b82 */ /* 0x000e220000000800 */
[----:B------:R-:W1:Y:S01]  /*0020*/  S2R R4, SR_LANEID ;  /* 0x0000000000047919 */ /* 0x000e620000000000 */
[----:B------:R-:W-:Y:S01]  /*0030*/  VOTEU.ANY UR4, UPT, PT ;  /* 0x0000000000047886 */ /* 0x000fe200038e0100 */
[----:B------:R-:W2:Y:S01]  /*0040*/  LDCU.64 UR6, c[0x0][0x358] ;  /* 0x00006b00ff0677ac */ /* 0x000ea20008000a00 */
[----:B------:R-:W-:-:S04]  /*0050*/  UFLO.U32 UR4, UR4 ;  /* 0x00000004000472bd */ /* 0x000fc800080e0000 */
[----:B------:R-:W2:Y:S08]  /*0060*/  LDC.64 R2, c[0x0][0x380] ;  /* 0x0000e000ff027b82 */ /* 0x000eb00000000a00 */
[----:B0-----:R-:W0:Y:S01]  /*0070*/  REDUX.XOR UR5, R0 ;  /* 0x00000000000573c4 */ /* 0x001e220000008000 */
[----:B-1----:R-:W-:Y:S02]  /*0080*/  ISETP.EQ.U32.AND P0, PT, R4, UR4, PT ;  /* 0x0000000404007c0c */ /* 0x002fe4000bf02070 */
[----:B0-----:R-:W-:-:S11]  /*0090*/  MOV R5, UR5 ;  /* 0x0000000500057c02 */ /* 0x001fd60008000f00 */
[----:B------:R-:W-:Y:S06]  /*00a0*/  @P0 MEMBAR.ALL.GPU ;  /* 0x0000000000000992 */ /* 0x000fec000000a000 */
[----:B------:R-:W-:-:S00]  /*00b0*/  @P0 ERRBAR ;  /* 0x00000000000009ab */ /* 0x000fc00000000000 */
[----:B------:R-:W-:Y:S06]  /*00c0*/  @P0 CGAERRBAR ;  /* 0x00000000000005ab */ /* 0x000fec0000000000 */
[----:B--2---:R-:W-:Y:S01]  /*00d0*/  @P0 REDG.E.XOR.STRONG.GPU desc[UR6][R2.64], R5 ;  /* 0x000000050200098e */ /* 0x004fe2000f92e106 */
[----:B------:R-:W-:Y:S05]  /*00e0*/  EXIT ;  /* 0x000000000000794d */ /* 0x000fea0003800000 */
.L_x_3:
        /* <DEDUP_REMOVED lines=9> */
.L_x_15:


//--------------------- .text._Z21atomicOrKernelReleasePjj --------------------------
	.section	.text._Z21atomicOrKernelReleasePjj,"ax",@progbits
	.align	128
        .global         _Z21atomicOrKernelReleasePjj
        .type           _Z21atomicOrKernelReleasePjj,@function
        .size           _Z21atomicOrKernelReleasePjj,(.L_x_16 - _Z21atomicOrKernelReleasePjj)
        .other          _Z21atomicOrKernelReleasePjj,@"STO_CUDA_ENTRY STV_DEFAULT"
_Z21atomicOrKernelReleasePjj:
.text._Z21atomicOrKernelReleasePjj:
[----:B------:R-:W-:Y:S08]  /*0000*/  LDC R1, c[0x0][0x37c] ;  /* 0x0000df00ff017b82 */ /* 0x000ff00000000800 */
[----:B------:R-:W0:Y:S01]  /*0010*/  LDC R0, c[0x0][0x388] ;  /* 0x0000e200ff007b82 */ /* 0x000e220000000800 */
[----:B------:R-:W1:Y:S01]  /*0020*/  S2R R4, SR_LANEID ;  /* 0x0000000000047919 */ /* 0x000e620000000000 */
[----:B------:R-:W-:Y:S01]  /*0030*/  VOTEU.ANY UR4, UPT, PT ;  /* 0x0000000000047886 */ /* 0x000fe200038e0100 */
[----:B------:R-:W2:Y:S01]  /*0040*/  LDCU.64 UR6, c[0x0][0x358] ;  /* 0x00006b00ff0677ac */ /* 0x000ea20008000a00 */
[----:B------:R-:W-:-:S04]  /*0050*/  UFLO.U32 UR4, UR4 ;  /* 0x00000004000472bd */ /* 0x000fc800080e0000 */
[----:B------:R-:W2:Y:S08]  /*0060*/  LDC.64 R2, c[0x0][0x380] ;  /* 0x0000e000ff027b82 */ /* 0x000eb00000000a00 */
[----:B0-----:R-:W0:Y:S01]  /*0070*/  REDUX.OR UR5, R0 ;  /* 0x00000000000573c4 */ /* 0x001e220000004000 */
[----:B-1----:R-:W-:Y:S02]  /*0080*/  ISETP.EQ.U32.AND P0, PT, R4, UR4, PT ;  /* 0x0000000404007c0c */ /* 0x002fe4000bf02070 */
[----:B0-----:R-:W-:-:S11]  /*0090*/  MOV R5, UR5 ;  /* 0x0000000500057c02 */ /* 0x001fd60008000f00 */
[----:B------:R-:W-:Y:S06]  /*00a0*/  @P0 MEMBAR.ALL.GPU ;  /* 0x0000000000000992 */ /* 0x000fec000000a000 */
[----:B------:R-:W-:-:S00]  /*00b0*/  @P0 ERRBAR ;  /* 0x00000000000009ab */ /* 0x000fc00000000000 */
[----:B------:R-:W-:Y:S06]  /*00c0*/  @P0 CGAERRBAR ;  /* 0x00000000000005ab */ /* 0x000fec0000000000 */
[----:B--2---:R-:W-:Y:S01]  /*00d0*/  @P0 REDG.E.OR.STRONG.GPU desc[UR6][R2.64], R5 ;  /* 0x000000050200098e */ /* 0x004fe2000f12e106 */
[----:B------:R-:W-:Y:S05]  /*00e0*/  EXIT ;  /* 0x000000000000794d */ /* 0x000fea0003800000 */
.L_x_4:
        /* <DEDUP_REMOVED lines=9> */
.L_x_16:


//--------------------- .text._Z22atomicAddKernelReleasePii --------------------------
	.section	.text._Z22atomicAddKernelReleasePii,"ax",@progbits
	.align	128
        .global         _Z22atomicAddKernelReleasePii
        .type           _Z22atomicAddKernelReleasePii,@function
        .size           _Z22atomicAddKernelReleasePii,(.L_x_17 - _Z22atomicAddKernelReleasePii)
        .other          _Z22atomicAddKernelReleasePii,@"STO_CUDA_ENTRY STV_DEFAULT"
_Z22atomicAddKernelReleasePii:
.text._Z22atomicAddKernelReleasePii:
[----:B------:R-:W-:Y:S01]  /*0000*/  LDC R1, c[0x0][0x37c] ;  /* 0x0000df00ff017b82 */ /* 0x000fe20000000800 */
[----:B------:R-:W0:Y:S07]  /*0010*/  S2R R0, SR_LANEID ;  /* 0x0000000000007919 */ /* 0x000e2e0000000000 */
[----:B------:R-:W1:Y:S01]  /*0020*/  LDC R5, c[0x0][0x388] ;  /* 0x0000e200ff057b82 */ /* 0x000e620000000800 */
[----:B------:R-:W-:Y:S01]  /*0030*/  VOTEU.ANY UR4, UPT, PT ;  /* 0x0000000000047886 */ /* 0x000fe200038e0100 */
[----:B------:R-:W2:Y:S01]  /*0040*/  LDCU.64 UR6, c[0x0][0x358] ;  /* 0x00006b00ff0677ac */ /* 0x000ea20008000a00 */
[----:B------:R-:W-:-:S05]  /*0050*/  UFLO.U32 UR5, UR4 ;  /* 0x00000004000572bd */ /* 0x000fca00080e0000 */
[----:B------:R-:W2:Y:S01]  /*0060*/  LDC.64 R2, c[0x0][0x380] ;  /* 0x0000e000ff027b82 */ /* 0x000ea20000000a00 */
[----:B------:R-:W-:-:S06]  /*0070*/  UPOPC UR4, UR4 ;  /* 0x00000004000472bf */ /* 0x000fcc0008000000 */
[----:B-1----:R-:W-:Y:S01]  /*0080*/  IMAD R5, R5, UR4, RZ ;  /* 0x0000000405057c24 */ /* 0x002fe2000f8e02ff */
[----:B0-----:R-:W-:-:S13]  /*0090*/  ISETP.EQ.U32.AND P0, PT, R0, UR5, PT ;  /* 0x0000000500007c0c */ /* 0x001fda000bf02070 */
[----:B------:R-:W-:Y:S06]  /*00a0*/  @P0 MEMBAR.ALL.GPU ;  /* 0x0000000000000992 */ /* 0x000fec000000a000 */
[----:B------:R-:W-:-:S00]  /*00b0*/  @P0 ERRBAR ;  /* 0x00000000000009ab */ /* 0x000fc00000000000 */
[----:B------:R-:W-:Y:S06]  /*00c0*/  @P0 CGAERRBAR ;  /* 0x00000000000005ab */ /* 0x000fec0000000000 */
[----:B--2---:R-:W-:Y:S01]  /*00d0*/  @P0 REDG.E.ADD.S32.STRONG.GPU desc[UR6][R2.64], R5 ;  /* 0x000000050200098e */ /* 0x004fe2000c12e306 */
[----:B------:R-:W-:Y:S05]  /*00e0*/  EXIT ;  /* 0x000000000000794d */ /* 0x000fea0003800000 */
.L_x_5:
        /* <DEDUP_REMOVED lines=9> */
.L_x_17:


//--------------------- .text._Z15atomicMinKernelPjj --------------------------
	.section	.text._Z15atomicMinKernelPjj,"ax",@progbits
	.align	128
        .global         _Z15atomicMinKernelPjj
        .type           _Z15atomicMinKernelPjj,@function
        .size           _Z15atomicMinKernelPjj,(.L_x_18 - _Z15atomicMinKernelPjj)
        .other          _Z15atomicMinKernelPjj,@"STO_CUDA_ENTRY STV_DEFAULT"
_Z15atomicMinKernelPjj:
.text._Z15atomicMinKernelPjj:
        /* <DEDUP_REMOVED lines=9> */
[----:B------:R-:W-:-:S05]  /*0090*/  IMAD.U32 R5, RZ, RZ, UR5 ;  /* 0x00000005ff057e24 */ /* 0x000fca000f8e00ff */
[----:B--2---:R-:W-:Y:S01]  /*00a0*/  @P0 REDG.E.MIN.STRONG.GPU desc[UR6][R2.64], R5 ;  /* 0x000000050200098e */ /* 0x004fe2000c92e106 */
[----:B------:R-:W-:Y:S05]  /*00b0*/  EXIT ;  /* 0x000000000000794d */ /* 0x000fea0003800000 */
.L_x_6:
        /* <DEDUP_REMOVED lines=12> */
.L_x_18:


//--------------------- .text._Z15atomicMaxKernelPjj --------------------------
	.section	.text._Z15atomicMaxKernelPjj,"ax",@progbits
	.align	128
        .global         _Z15atomicMaxKernelPjj
        .type           _Z15atomicMaxKernelPjj,@function
        .size           _Z15atomicMaxKernelPjj,(.L_x_19 - _Z15atomicMaxKernelPjj)
        .other          _Z15atomicMaxKernelPjj,@"STO_CUDA_ENTRY STV_DEFAULT"
_Z15atomicMaxKernelPjj:
.text._Z15atomicMaxKernelPjj:
        /* <DEDUP_REMOVED lines=9> */
[----:B------:R-:W-:-:S05]  /*0090*/  IMAD.U32 R5, RZ, RZ, UR5 ;  /* 0x00000005ff057e24 */ /* 0x000fca000f8e00ff */
[----:B--2---:R-:W-:Y:S01]  /*00a0*/  @P0 REDG.E.MAX.STRONG.GPU desc[UR6][R2.64], R5 ;  /* 0x000000050200098e */ /* 0x004fe2000d12e106 */
[----:B------:R-:W-:Y:S05]  /*00b0*/  EXIT ;  /* 0x000000000000794d */ /* 0x000fea0003800000 */
.L_x_7:
        /* <DEDUP_REMOVED lines=12> */
.L_x_19:


//--------------------- .text._Z15atomicAndKernelPjj --------------------------
	.section	.text._Z15atomicAndKernelPjj,"ax",@progbits
	.align	128
        .global         _Z15atomicAndKernelPjj
        .type           _Z15atomicAndKernelPjj,@function
        .size           _Z15atomicAndKernelPjj,(.L_x_20 - _Z15atomicAndKernelPjj)
        .other          _Z15atomicAndKernelPjj,@"STO_CUDA_ENTRY STV_DEFAULT"
_Z15atomicAndKernelPjj:
.text._Z15atomicAndKernelPjj:
        /* <DEDUP_REMOVED lines=10> */
[----:B--2---:R-:W-:Y:S01]  /*00a0*/  @P0 REDG.E.AND.STRONG.GPU desc[UR6][R2.64], R5 ;  /* 0x000000050200098e */ /* 0x004fe2000e92e106 */
[----:B------:R-:W-:Y:S05]  /*00b0*/  EXIT ;  /* 0x000000000000794d */ /* 0x000fea0003800000 */
.L_x_8:
        /* <DEDUP_REMOVED lines=12> */
.L_x_20:


//--------------------- .text._Z15atomicXorKernelPjj --------------------------
	.section	.text._Z15atomicXorKernelPjj,"ax",@progbits
	.align	128
        .global         _Z15atomicXorKernelPjj
        .type           _Z15atomicXorKernelPjj,@function
        .size           _Z15atomicXorKernelPjj,(.L_x_21 - _Z15atomicXorKernelPjj)
        .other          _Z15atomicXorKernelPjj,@"STO_CUDA_ENTRY STV_DEFAULT"
_Z15atomicXorKernelPjj:
.text._Z15atomicXorKernelPjj:
        /* <DEDUP_REMOVED lines=10> */
[----:B--2---:R-:W-:Y:S01]  /*00a0*/  @P0 REDG.E.XOR.STRONG.GPU desc[UR6][R2.64], R5 ;  /* 0x000000050200098e */ /* 0x004fe2000f92e106 */
[----:B------:R-:W-:Y:S05]  /*00b0*/  EXIT ;  /* 0x000000000000794d */ /* 0x000fea0003800000 */
.L_x_9:
        /* <DEDUP_REMOVED lines=12> */
.L_x_21:


//--------------------- .text._Z14atomicOrKernelPjj --------------------------
	.section	.text._Z14atomicOrKernelPjj,"ax",@progbits
	.align	128
        .global         _Z14atomicOrKernelPjj
        .type           _Z14atomicOrKernelPjj,@function
        .size           _Z14atomicOrKernelPjj,(.L_x_22 - _Z14atomicOrKernelPjj)
        .other          _Z14atomicOrKernelPjj,@"STO_CUDA_ENTRY STV_DEFAULT"
_Z14atomicOrKernelPjj:
.text._Z14atomicOrKernelPjj:
        /* <DEDUP_REMOVED lines=10> */
[----:B--2---:R-:W-:Y:S01]  /*00a0*/  @P0 REDG.E.OR.STRONG.GPU desc[UR6][R2.64], R5 ;  /* 0x000000050200098e */ /* 0x004fe2000f12e106 */
[----:B------:R-:W-:Y:S05]  /*00b0*/  EXIT ;  /* 0x000000000000794d */ /* 0x000fea0003800000 */
.L_x_10:
        /* <DEDUP_REMOVED lines=12> */
.L_x_22:


//--------------------- .text._Z15atomicAddKernelPii --------------------------
	.section	.text._Z15atomicAddKernelPii,"ax",@progbits
	.align	128
        .global         _Z15atomicAddKernelPii
        .type           _Z15atomicAddKernelPii,@function
        .size           _Z15atomicAddKernelPii,(.L_x_23 - _Z15atomicAddKernelPii)
        .other          _Z15atomicAddKernelPii,@"STO_CUDA_ENTRY STV_DEFAULT"
_Z15atomicAddKernelPii:
.text._Z15atomicAddKernelPii:
        /* <DEDUP_REMOVED lines=10> */
[----:B--2---:R-:W-:Y:S01]  /*00a0*/  @P0 REDG.E.ADD.S32.STRONG.GPU desc[UR6][R2.64], R5 ;  /* 0x000000050200098e */ /* 0x004fe2000c12e306 */
[----:B------:R-:W-:Y:S05]  /*00b0*/  EXIT ;  /* 0x000000000000794d */ /* 0x000fea0003800000 */
.L_x_11:
        /* <DEDUP_REMOVED lines=12> */
.L_x_23:


//--------------------- .nv.shared.reserved.0     --------------------------
	.section	.nv.shared.reserved.0,"aw",@nobits
	.weak		__nv_reservedSMEM_offset_0_alias
	.size		__nv_reservedSMEM_offset_0_alias, 0, 64
	.other		__nv_reservedSMEM_offset_0_alias,@"STO_CUDA_RESERVED_SHARED STV_DEFAULT"
__nv_reservedSMEM_offset_0_alias:
	.zero		0
	.zero		64


//--------------------- .nv.constant0._Z22atomicMinKernelReleasePjj --------------------------
	.section	.nv.constant0._Z22atomicMinKernelReleasePjj,"a",@progbits
	.sectionflags	@""
	.align	4
.nv.constant0._Z22atomicMinKernelReleasePjj:
	.zero		908


//--------------------- .nv.constant0._Z22atomicMaxKernelReleasePjj --------------------------
	.section	.nv.constant0._Z22atomicMaxKernelReleasePjj,"a",@progbits
	.sectionflags	@""
	.align	4
.nv.constant0._Z22atomicMaxKernelReleasePjj:
	.zero		908


//--------------------- .nv.constant0._Z22atomicAndKernelReleasePjj --------------------------
	.section	.nv.constant0._Z22atomicAndKernelReleasePjj,"a",@progbits
	.sectionflags	@""
	.align	4
.nv.constant0._Z22atomicAndKernelReleasePjj:
	.zero		908


//--------------------- .nv.constant0._Z22atomicXorKernelReleasePjj --------------------------
	.section	.nv.constant0._Z22atomicXorKernelReleasePjj,"a",@progbits
	.sectionflags	@""
	.align	4
.nv.constant0._Z22atomicXorKernelReleasePjj:
	.zero		908


//--------------------- .nv.constant0._Z21atomicOrKernelReleasePjj --------------------------
	.section	.nv.constant0._Z21atomicOrKernelReleasePjj,"a",@progbits
	.sectionflags	@""
	.align	4
.nv.constant0._Z21atomicOrKernelReleasePjj:
	.zero		908


//--------------------- .nv.constant0._Z22atomicAddKernelReleasePii --------------------------
	.section	.nv.constant0._Z22atomicAddKernelReleasePii,"a",@progbits
	.sectionflags	@""
	.align	4
.nv.constant0._Z22atomicAddKernelReleasePii:
	.zero		908


//--------------------- .nv.constant0._Z15atomicMinKernelPjj --------------------------
	.section	.nv.constant0._Z15atomicMinKernelPjj,"a",@progbits
	.sectionflags	@""
	.align	4
.nv.constant0._Z15atomicMinKernelPjj:
	.zero		908


//--------------------- .nv.constant0._Z15atomicMaxKernelPjj --------------------------
	.section	.nv.constant0._Z15atomicMaxKernelPjj,"a",@progbits
	.sectionflags	@""
	.align	4
.nv.constant0._Z15atomicMaxKernelPjj:
	.zero		908


//--------------------- .nv.constant0._Z15atomicAndKernelPjj --------------------------
	.section	.nv.constant0._Z15atomicAndKernelPjj,"a",@progbits
	.sectionflags	@""
	.align	4
.nv.constant0._Z15atomicAndKernelPjj:
	.zero		908


//--------------------- .nv.constant0._Z15atomicXorKernelPjj --------------------------
	.section	.nv.constant0._Z15atomicXorKernelPjj,"a",@progbits
	.sectionflags	@""
	.align	4
.nv.constant0._Z15atomicXorKernelPjj:
	.zero		908


//--------------------- .nv.constant0._Z14atomicOrKernelPjj --------------------------
	.section	.nv.constant0._Z14atomicOrKernelPjj,"a",@progbits
	.sectionflags	@""
	.align	4
.nv.constant0._Z14atomicOrKernelPjj:
	.zero		908


//--------------------- .nv.constant0._Z15atomicAddKernelPii --------------------------
	.section	.nv.constant0._Z15atomicAddKernelPii,"a",@progbits
	.sectionflags	@""
	.align	4
.nv.constant0._Z15atomicAddKernelPii:
	.zero		908


//--------------------- SYMBOLS --------------------------

	.type		.nv.reservedSmem.offset0,@object
	.size		.nv.reservedSmem.offset0,0x4
